//
// Generated by NVIDIA NVVM Compiler
//
// Compiler Build ID: CL-36424714
// Cuda compilation tools, release 13.0, V13.0.88
// Based on NVVM 20.0.0
//

.version 9.0
.target sm_100
.address_size 64

	// .globl	_Z17PotentialDivisionPdS_id

.visible .entry _Z17PotentialDivisionPdS_id(
	.param .u64 .ptr .align 1 _Z17PotentialDivisionPdS_id_param_0,
	.param .u64 .ptr .align 1 _Z17PotentialDivisionPdS_id_param_1,
	.param .u32 _Z17PotentialDivisionPdS_id_param_2,
	.param .f64 _Z17PotentialDivisionPdS_id_param_3
)
{
	.reg .pred 	%p<16>;
	.reg .b32 	%r<64>;
	.reg .b64 	%rd<32>;
	.reg .b64 	%fd<255>;

	ld.param.u64 	%rd9, [_Z17PotentialDivisionPdS_id_param_0];
	ld.param.u64 	%rd10, [_Z17PotentialDivisionPdS_id_param_1];
	ld.param.u32 	%r29, [_Z17PotentialDivisionPdS_id_param_2];
	cvta.to.global.u64 	%rd1, %rd9;
	cvta.to.global.u64 	%rd2, %rd10;
	mov.u32 	%r30, %ctaid.x;
	mov.u32 	%r31, %ntid.x;
	mul.lo.s32 	%r1, %r30, %r31;
	mov.u32 	%r32, %tid.x;
	mul.lo.s32 	%r2, %r32, 3;
	add.s32 	%r61, %r1, %r2;
	setp.ge.s32 	%p1, %r61, %r29;
	@%p1 bra 	$L__BB0_22;
	setp.lt.s32 	%p2, %r61, 1;
	mov.f64 	%fd254, 0d0000000000000000;
	@%p2 bra 	$L__BB0_10;
	ld.param.f64 	%fd241, [_Z17PotentialDivisionPdS_id_param_3];
	mul.wide.u32 	%rd11, %r61, 8;
	add.s64 	%rd12, %rd1, %rd11;
	ld.global.f64 	%fd1, [%rd12];
	ld.global.f64 	%fd2, [%rd12+8];
	ld.global.f64 	%fd3, [%rd12+16];
	mul.f64 	%fd4, %fd241, %fd241;
	add.s32 	%r34, %r61, -1;
	mul.hi.u32 	%r35, %r34, -1431655765;
	shr.u32 	%r4, %r35, 1;
	add.s32 	%r5, %r4, 1;
	setp.lt.u32 	%p3, %r61, 10;
	mov.f64 	%fd254, 0d0000000000000000;
	mov.b32 	%r57, 0;
	@%p3 bra 	$L__BB0_5;
	and.b32  	%r37, %r5, 2147483644;
	neg.s32 	%r56, %r37;
	add.s64 	%rd30, %rd1, 48;
	mov.f64 	%fd254, 0d0000000000000000;
	mov.b32 	%r57, 0;
$L__BB0_4:
	.pragma "nounroll";
	ld.global.f64 	%fd32, [%rd30+-48];
	sub.f64 	%fd33, %fd1, %fd32;
	ld.global.f64 	%fd34, [%rd30+-40];
	sub.f64 	%fd35, %fd2, %fd34;
	ld.global.f64 	%fd36, [%rd30+-32];
	sub.f64 	%fd37, %fd3, %fd36;
	mul.f64 	%fd38, %fd35, %fd35;
	fma.rn.f64 	%fd39, %fd33, %fd33, %fd38;
	fma.rn.f64 	%fd40, %fd37, %fd37, %fd39;
	div.rn.f64 	%fd41, %fd4, %fd40;
	mul.f64 	%fd42, %fd41, %fd41;
	mul.f64 	%fd43, %fd41, %fd42;
	mul.f64 	%fd44, %fd43, %fd43;
	sub.f64 	%fd45, %fd44, %fd43;
	add.f64 	%fd46, %fd254, %fd45;
	ld.global.f64 	%fd47, [%rd30+-24];
	sub.f64 	%fd48, %fd1, %fd47;
	ld.global.f64 	%fd49, [%rd30+-16];
	sub.f64 	%fd50, %fd2, %fd49;
	ld.global.f64 	%fd51, [%rd30+-8];
	sub.f64 	%fd52, %fd3, %fd51;
	mul.f64 	%fd53, %fd50, %fd50;
	fma.rn.f64 	%fd54, %fd48, %fd48, %fd53;
	fma.rn.f64 	%fd55, %fd52, %fd52, %fd54;
	div.rn.f64 	%fd56, %fd4, %fd55;
	mul.f64 	%fd57, %fd56, %fd56;
	mul.f64 	%fd58, %fd56, %fd57;
	mul.f64 	%fd59, %fd58, %fd58;
	sub.f64 	%fd60, %fd59, %fd58;
	add.f64 	%fd61, %fd46, %fd60;
	ld.global.f64 	%fd62, [%rd30];
	sub.f64 	%fd63, %fd1, %fd62;
	ld.global.f64 	%fd64, [%rd30+8];
	sub.f64 	%fd65, %fd2, %fd64;
	ld.global.f64 	%fd66, [%rd30+16];
	sub.f64 	%fd67, %fd3, %fd66;
	mul.f64 	%fd68, %fd65, %fd65;
	fma.rn.f64 	%fd69, %fd63, %fd63, %fd68;
	fma.rn.f64 	%fd70, %fd67, %fd67, %fd69;
	div.rn.f64 	%fd71, %fd4, %fd70;
	mul.f64 	%fd72, %fd71, %fd71;
	mul.f64 	%fd73, %fd71, %fd72;
	mul.f64 	%fd74, %fd73, %fd73;
	sub.f64 	%fd75, %fd74, %fd73;
	add.f64 	%fd76, %fd61, %fd75;
	ld.global.f64 	%fd77, [%rd30+24];
	sub.f64 	%fd78, %fd1, %fd77;
	ld.global.f64 	%fd79, [%rd30+32];
	sub.f64 	%fd80, %fd2, %fd79;
	ld.global.f64 	%fd81, [%rd30+40];
	sub.f64 	%fd82, %fd3, %fd81;
	mul.f64 	%fd83, %fd80, %fd80;
	fma.rn.f64 	%fd84, %fd78, %fd78, %fd83;
	fma.rn.f64 	%fd85, %fd82, %fd82, %fd84;
	div.rn.f64 	%fd86, %fd4, %fd85;
	mul.f64 	%fd87, %fd86, %fd86;
	mul.f64 	%fd88, %fd86, %fd87;
	mul.f64 	%fd89, %fd88, %fd88;
	sub.f64 	%fd90, %fd89, %fd88;
	add.f64 	%fd254, %fd76, %fd90;
	add.s32 	%r57, %r57, 12;
	add.s32 	%r56, %r56, 4;
	add.s64 	%rd30, %rd30, 96;
	setp.eq.s32 	%p4, %r56, 0;
	@%p4 bra 	$L__BB0_5;
	bra.uni 	$L__BB0_4;
$L__BB0_5:
	and.b32  	%r38, %r5, 3;
	setp.eq.s32 	%p5, %r38, 0;
	@%p5 bra 	$L__BB0_10;
	setp.eq.s32 	%p6, %r38, 1;
	@%p6 bra 	$L__BB0_8;
	mul.wide.u32 	%rd13, %r57, 8;
	add.s64 	%rd14, %rd1, %rd13;
	ld.global.f64 	%fd92, [%rd14];
	sub.f64 	%fd93, %fd1, %fd92;
	ld.global.f64 	%fd94, [%rd14+8];
	sub.f64 	%fd95, %fd2, %fd94;
	ld.global.f64 	%fd96, [%rd14+16];
	sub.f64 	%fd97, %fd3, %fd96;
	mul.f64 	%fd98, %fd95, %fd95;
	fma.rn.f64 	%fd99, %fd93, %fd93, %fd98;
	fma.rn.f64 	%fd100, %fd97, %fd97, %fd99;
	div.rn.f64 	%fd101, %fd4, %fd100;
	mul.f64 	%fd102, %fd101, %fd101;
	mul.f64 	%fd103, %fd101, %fd102;
	mul.f64 	%fd104, %fd103, %fd103;
	sub.f64 	%fd105, %fd104, %fd103;
	add.f64 	%fd106, %fd254, %fd105;
	ld.global.f64 	%fd107, [%rd14+24];
	sub.f64 	%fd108, %fd1, %fd107;
	ld.global.f64 	%fd109, [%rd14+32];
	sub.f64 	%fd110, %fd2, %fd109;
	ld.global.f64 	%fd111, [%rd14+40];
	sub.f64 	%fd112, %fd3, %fd111;
	mul.f64 	%fd113, %fd110, %fd110;
	fma.rn.f64 	%fd114, %fd108, %fd108, %fd113;
	fma.rn.f64 	%fd115, %fd112, %fd112, %fd114;
	div.rn.f64 	%fd116, %fd4, %fd115;
	mul.f64 	%fd117, %fd116, %fd116;
	mul.f64 	%fd118, %fd116, %fd117;
	mul.f64 	%fd119, %fd118, %fd118;
	sub.f64 	%fd120, %fd119, %fd118;
	add.f64 	%fd254, %fd106, %fd120;
	add.s32 	%r57, %r57, 6;
$L__BB0_8:
	and.b32  	%r40, %r4, 1;
	setp.eq.b32 	%p7, %r40, 1;
	@%p7 bra 	$L__BB0_10;
	mul.wide.u32 	%rd15, %r57, 8;
	add.s64 	%rd16, %rd1, %rd15;
	ld.global.f64 	%fd121, [%rd16];
	sub.f64 	%fd122, %fd1, %fd121;
	ld.global.f64 	%fd123, [%rd16+8];
	sub.f64 	%fd124, %fd2, %fd123;
	ld.global.f64 	%fd125, [%rd16+16];
	sub.f64 	%fd126, %fd3, %fd125;
	mul.f64 	%fd127, %fd124, %fd124;
	fma.rn.f64 	%fd128, %fd122, %fd122, %fd127;
	fma.rn.f64 	%fd129, %fd126, %fd126, %fd128;
	div.rn.f64 	%fd130, %fd4, %fd129;
	mul.f64 	%fd131, %fd130, %fd130;
	mul.f64 	%fd132, %fd130, %fd131;
	mul.f64 	%fd133, %fd132, %fd132;
	sub.f64 	%fd134, %fd133, %fd132;
	add.f64 	%fd254, %fd254, %fd134;
$L__BB0_10:
	add.s32 	%r62, %r61, 3;
	setp.ge.s32 	%p8, %r62, %r29;
	@%p8 bra 	$L__BB0_20;
	ld.param.f64 	%fd242, [_Z17PotentialDivisionPdS_id_param_3];
	mul.wide.s32 	%rd17, %r61, 8;
	add.s64 	%rd18, %rd1, %rd17;
	ld.global.f64 	%fd12, [%rd18];
	ld.global.f64 	%fd13, [%rd18+8];
	ld.global.f64 	%fd14, [%rd18+16];
	mul.f64 	%fd15, %fd242, %fd242;
	add.s32 	%r41, %r61, 6;
	max.s32 	%r42, %r29, %r41;
	sub.s32 	%r43, %r42, %r1;
	add.s32 	%r44, %r43, -6;
	setp.ne.s32 	%p9, %r44, %r2;
	selp.u32 	%r45, 1, 0, %p9;
	add.s32 	%r46, %r2, %r45;
	sub.s32 	%r47, %r44, %r46;
	mul.hi.u32 	%r48, %r47, -1431655765;
	shr.u32 	%r49, %r48, 1;
	add.s32 	%r11, %r49, %r45;
	add.s32 	%r12, %r11, 1;
	setp.lt.u32 	%p10, %r11, 3;
	@%p10 bra 	$L__BB0_15;
	and.b32  	%r50, %r12, 2147483644;
	neg.s32 	%r58, %r50;
$L__BB0_13:
	.pragma "nounroll";
	add.s32 	%r51, %r61, 3;
	mul.wide.s32 	%rd19, %r51, 8;
	add.s64 	%rd20, %rd1, %rd19;
	ld.global.f64 	%fd136, [%rd20];
	sub.f64 	%fd137, %fd12, %fd136;
	ld.global.f64 	%fd138, [%rd20+8];
	sub.f64 	%fd139, %fd13, %fd138;
	ld.global.f64 	%fd140, [%rd20+16];
	sub.f64 	%fd141, %fd14, %fd140;
	mul.f64 	%fd142, %fd139, %fd139;
	fma.rn.f64 	%fd143, %fd137, %fd137, %fd142;
	fma.rn.f64 	%fd144, %fd141, %fd141, %fd143;
	div.rn.f64 	%fd145, %fd15, %fd144;
	mul.f64 	%fd146, %fd145, %fd145;
	mul.f64 	%fd147, %fd145, %fd146;
	mul.f64 	%fd148, %fd147, %fd147;
	sub.f64 	%fd149, %fd148, %fd147;
	add.f64 	%fd150, %fd254, %fd149;
	ld.global.f64 	%fd151, [%rd20+24];
	sub.f64 	%fd152, %fd12, %fd151;
	ld.global.f64 	%fd153, [%rd20+32];
	sub.f64 	%fd154, %fd13, %fd153;
	ld.global.f64 	%fd155, [%rd20+40];
	sub.f64 	%fd156, %fd14, %fd155;
	mul.f64 	%fd157, %fd154, %fd154;
	fma.rn.f64 	%fd158, %fd152, %fd152, %fd157;
	fma.rn.f64 	%fd159, %fd156, %fd156, %fd158;
	div.rn.f64 	%fd160, %fd15, %fd159;
	mul.f64 	%fd161, %fd160, %fd160;
	mul.f64 	%fd162, %fd160, %fd161;
	mul.f64 	%fd163, %fd162, %fd162;
	sub.f64 	%fd164, %fd163, %fd162;
	add.f64 	%fd165, %fd150, %fd164;
	ld.global.f64 	%fd166, [%rd20+48];
	sub.f64 	%fd167, %fd12, %fd166;
	ld.global.f64 	%fd168, [%rd20+56];
	sub.f64 	%fd169, %fd13, %fd168;
	ld.global.f64 	%fd170, [%rd20+64];
	sub.f64 	%fd171, %fd14, %fd170;
	mul.f64 	%fd172, %fd169, %fd169;
	fma.rn.f64 	%fd173, %fd167, %fd167, %fd172;
	fma.rn.f64 	%fd174, %fd171, %fd171, %fd173;
	div.rn.f64 	%fd175, %fd15, %fd174;
	mul.f64 	%fd176, %fd175, %fd175;
	mul.f64 	%fd177, %fd175, %fd176;
	mul.f64 	%fd178, %fd177, %fd177;
	sub.f64 	%fd179, %fd178, %fd177;
	add.f64 	%fd180, %fd165, %fd179;
	ld.global.f64 	%fd181, [%rd20+72];
	sub.f64 	%fd182, %fd12, %fd181;
	ld.global.f64 	%fd183, [%rd20+80];
	sub.f64 	%fd184, %fd13, %fd183;
	ld.global.f64 	%fd185, [%rd20+88];
	sub.f64 	%fd186, %fd14, %fd185;
	mul.f64 	%fd187, %fd184, %fd184;
	fma.rn.f64 	%fd188, %fd182, %fd182, %fd187;
	fma.rn.f64 	%fd189, %fd186, %fd186, %fd188;
	div.rn.f64 	%fd190, %fd15, %fd189;
	mul.f64 	%fd191, %fd190, %fd190;
	mul.f64 	%fd192, %fd190, %fd191;
	mul.f64 	%fd193, %fd192, %fd192;
	sub.f64 	%fd194, %fd193, %fd192;
	add.f64 	%fd254, %fd180, %fd194;
	add.s32 	%r61, %r61, 12;
	add.s32 	%r58, %r58, 4;
	setp.ne.s32 	%p11, %r58, 0;
	@%p11 bra 	$L__BB0_13;
	add.s32 	%r62, %r61, 3;
$L__BB0_15:
	and.b32  	%r52, %r12, 3;
	setp.eq.s32 	%p12, %r52, 0;
	@%p12 bra 	$L__BB0_20;
	setp.eq.s32 	%p13, %r52, 1;
	@%p13 bra 	$L__BB0_18;
	mul.wide.s32 	%rd21, %r62, 8;
	add.s64 	%rd22, %rd1, %rd21;
	ld.global.f64 	%fd196, [%rd22];
	sub.f64 	%fd197, %fd12, %fd196;
	mul.wide.s32 	%rd23, %r61, 8;
	add.s64 	%rd24, %rd1, %rd23;
	ld.global.f64 	%fd198, [%rd24+32];
	sub.f64 	%fd199, %fd13, %fd198;
	ld.global.f64 	%fd200, [%rd24+40];
	sub.f64 	%fd201, %fd14, %fd200;
	mul.f64 	%fd202, %fd199, %fd199;
	fma.rn.f64 	%fd203, %fd197, %fd197, %fd202;
	fma.rn.f64 	%fd204, %fd201, %fd201, %fd203;
	div.rn.f64 	%fd205, %fd15, %fd204;
	mul.f64 	%fd206, %fd205, %fd205;
	mul.f64 	%fd207, %fd205, %fd206;
	mul.f64 	%fd208, %fd207, %fd207;
	sub.f64 	%fd209, %fd208, %fd207;
	add.f64 	%fd210, %fd254, %fd209;
	add.s32 	%r61, %r62, 3;
	ld.global.f64 	%fd211, [%rd22+24];
	sub.f64 	%fd212, %fd12, %fd211;
	ld.global.f64 	%fd213, [%rd22+32];
	sub.f64 	%fd214, %fd13, %fd213;
	ld.global.f64 	%fd215, [%rd22+40];
	sub.f64 	%fd216, %fd14, %fd215;
	mul.f64 	%fd217, %fd214, %fd214;
	fma.rn.f64 	%fd218, %fd212, %fd212, %fd217;
	fma.rn.f64 	%fd219, %fd216, %fd216, %fd218;
	div.rn.f64 	%fd220, %fd15, %fd219;
	mul.f64 	%fd221, %fd220, %fd220;
	mul.f64 	%fd222, %fd220, %fd221;
	mul.f64 	%fd223, %fd222, %fd222;
	sub.f64 	%fd224, %fd223, %fd222;
	add.f64 	%fd254, %fd210, %fd224;
	add.s32 	%r62, %r62, 6;
$L__BB0_18:
	and.b32  	%r53, %r11, 1;
	setp.eq.b32 	%p14, %r53, 1;
	@%p14 bra 	$L__BB0_20;
	mul.wide.s32 	%rd25, %r62, 8;
	add.s64 	%rd26, %rd1, %rd25;
	ld.global.f64 	%fd225, [%rd26];
	sub.f64 	%fd226, %fd12, %fd225;
	mul.wide.s32 	%rd27, %r61, 8;
	add.s64 	%rd28, %rd1, %rd27;
	ld.global.f64 	%fd227, [%rd28+32];
	sub.f64 	%fd228, %fd13, %fd227;
	ld.global.f64 	%fd229, [%rd28+40];
	sub.f64 	%fd230, %fd14, %fd229;
	mul.f64 	%fd231, %fd228, %fd228;
	fma.rn.f64 	%fd232, %fd226, %fd226, %fd231;
	fma.rn.f64 	%fd233, %fd230, %fd230, %fd232;
	div.rn.f64 	%fd234, %fd15, %fd233;
	mul.f64 	%fd235, %fd234, %fd234;
	mul.f64 	%fd236, %fd234, %fd235;
	mul.f64 	%fd237, %fd236, %fd236;
	sub.f64 	%fd238, %fd237, %fd236;
	add.f64 	%fd254, %fd254, %fd238;
$L__BB0_20:
	ld.global.u64 	%rd31, [%rd2];
$L__BB0_21:
	mov.b64 	%fd239, %rd31;
	add.f64 	%fd240, %fd254, %fd239;
	mov.b64 	%rd29, %fd240;
	atom.relaxed.global.cas.b64 	%rd8, [%rd2], %rd31, %rd29;
	setp.ne.s64 	%p15, %rd31, %rd8;
	mov.u64 	%rd31, %rd8;
	@%p15 bra 	$L__BB0_21;
$L__BB0_22:
	ret;

}


// ===== COMPILED SASS (sm_100) =====

	.target	sm_100

	.elftype	@"ET_EXEC"


//--------------------- .note.nv.tkinfo           --------------------------
	.section	.note.nv.tkinfo,"",@"SHT_NOTE"
	.sectionflags	@"SHF_NOTE_NV_TKINFO"
	.tkinfo
        /*0018*/ 	.word	0x00000002
        /*0030*/ 	.string	""
        /*0030*/ 	.string	"ptxas"
        /*0030*/ 	.string	"Cuda compilation tools, release 13.0, V13.0.88"
        /*0030*/ 	.string	"Build cuda_13.0.r13.0/compiler.36424714_0"
        /*0030*/ 	.string	"-arch sm_100 -m 64 "



//--------------------- .note.nv.cuinfo           --------------------------
	.section	.note.nv.cuinfo,"",@"SHT_NOTE"
	.sectionflags	@"SHF_NOTE_NV_CUINFO"
        /*0018*/ 	.short	0x0002
        /*001a*/ 	.short	0x0064
        /*001c*/ 	.short	0x0082
	.zero		2


//--------------------- .nv.info                  --------------------------
	.section	.nv.info,"",@"SHT_CUDA_INFO"
	.align	4


	//----- nvinfo : EIATTR_REGCOUNT
	.align		4
        /*0000*/ 	.byte	0x04, 0x2f
        /*0002*/ 	.short	(.L_1 - .L_0)
	.align		4
.L_0:
        /*0004*/ 	.word	index@(_Z17PotentialDivisionPdS_id)
        /*0008*/ 	.word	0x00000028


	//----- nvinfo : EIATTR_FRAME_SIZE
	.align		4
.L_1:
        /*000c*/ 	.byte	0x04, 0x11
        /*000e*/ 	.short	(.L_3 - .L_2)
	.align		4
.L_2:
        /*0010*/ 	.word	index@($__internal_0_$__cuda_sm20_div_rn_f64_full)
        /*0014*/ 	.word	0x00000000


	//----- nvinfo : EIATTR_FRAME_SIZE
	.align		4
.L_3:
        /*0018*/ 	.byte	0x04, 0x11
        /*001a*/ 	.short	(.L_5 - .L_4)
	.align		4
.L_4:
        /*001c*/ 	.word	index@(_Z17PotentialDivisionPdS_id)
        /*0020*/ 	.word	0x00000000


	//----- nvinfo : EIATTR_MIN_STACK_SIZE
	.align		4
.L_5:
        /*0024*/ 	.byte	0x04, 0x12
        /*0026*/ 	.short	(.L_7 - .L_6)
	.align		4
.L_6:
        /*0028*/ 	.word	index@(_Z17PotentialDivisionPdS_id)
        /*002c*/ 	.word	0x00000000
.L_7:


//--------------------- .nv.compat                --------------------------
	.section	.nv.compat,"",@"SHT_CUDA_COMPAT_INFO"
	.align	4
        /*0000*/ 	.byte	0x02, 0x09, 0x00, 0x00, 0x02, 0x02, 0x01, 0x00, 0x02, 0x05, 0x05, 0x00, 0x03, 0x07, 0x01, 0x01
        /*0010*/ 	.byte	0x02, 0x03, 0x00, 0x00, 0x02, 0x06, 0x01, 0x00, 0x04, 0x0b, 0x08, 0x00, 0x01, 0x00, 0x00, 0x00
        /*0020*/ 	.byte	0x00, 0x00, 0x00, 0x00


//--------------------- .nv.info._Z17PotentialDivisionPdS_id --------------------------
	.section	.nv.info._Z17PotentialDivisionPdS_id,"",@"SHT_CUDA_INFO"
	.sectionflags	@""
	.align	4


	//----- nvinfo : EIATTR_CUDA_API_VERSION
	.align		4
        /*0000*/ 	.byte	0x04, 0x37
        /*0002*/ 	.short	(.L_9 - .L_8)
.L_8:
        /*0004*/ 	.word	0x00000082


	//----- nvinfo : EIATTR_KPARAM_INFO
	.align		4
.L_9:
        /*0008*/ 	.byte	0x04, 0x17
        /*000a*/ 	.short	(.L_11 - .L_10)
.L_10:
        /*000c*/ 	.word	0x00000000
        /*0010*/ 	.short	0x0003
        /*0012*/ 	.short	0x0018
        /*0014*/ 	.byte	0x00, 0xf0, 0x21, 0x00


	//----- nvinfo : EIATTR_KPARAM_INFO
	.align		4
.L_11:
        /*0018*/ 	.byte	0x04, 0x17
        /*001a*/ 	.short	(.L_13 - .L_12)
.L_12:
        /*001c*/ 	.word	0x00000000
        /*0020*/ 	.short	0x0002
        /*0022*/ 	.short	0x0010
        /*0024*/ 	.byte	0x00, 0xf0, 0x11, 0x00


	//----- nvinfo : EIATTR_KPARAM_INFO
	.align		4
.L_13:
        /*0028*/ 	.byte	0x04, 0x17
        /*002a*/ 	.short	(.L_15 - .L_14)
.L_14:
        /*002c*/ 	.word	0x00000000
        /*0030*/ 	.short	0x0001
        /*0032*/ 	.short	0x0008
        /*0034*/ 	.byte	0x00, 0xf5, 0x21, 0x00


	//----- nvinfo : EIATTR_KPARAM_INFO
	.align		4
.L_15:
        /*0038*/ 	.byte	0x04, 0x17
        /*003a*/ 	.short	(.L_17 - .L_16)
.L_16:
        /*003c*/ 	.word	0x00000000
        /*0040*/ 	.short	0x0000
        /*0042*/ 	.short	0x0000
        /*0044*/ 	.byte	0x00, 0xf5, 0x21, 0x00


	//----- nvinfo : EIATTR_SPARSE_MMA_MASK
	.align		4
.L_17:
        /*0048*/ 	.byte	0x03, 0x50
        /*004a*/ 	.short	0x0000


	//----- nvinfo : EIATTR_MAXREG_COUNT
	.align		4
        /*004c*/ 	.byte	0x03, 0x1b
        /*004e*/ 	.short	0x00ff


	//----- nvinfo : EIATTR_MERCURY_ISA_VERSION
	.align		4
        /*0050*/ 	.byte	0x03, 0x5f
        /*0052*/ 	.short	0x0101


	//----- nvinfo : EIATTR_VRC_CTA_INIT_COUNT
	.align		4
        /*0054*/ 	.byte	0x02, 0x4a
	.zero		1
	.zero		1


	//----- nvinfo : EIATTR_EXIT_INSTR_OFFSETS
	.align		4
        /*0058*/ 	.byte	0x04, 0x1c
        /*005a*/ 	.short	(.L_19 - .L_18)


	//   ....[0]....
.L_18:
        /*005c*/ 	.word	0x00000090


	//   ....[1]....
        /*0060*/ 	.word	0x000026b0


	//----- nvinfo : EIATTR_CRS_STACK_SIZE
	.align		4
.L_19:
        /*0064*/ 	.byte	0x04, 0x1e
        /*0066*/ 	.short	(.L_21 - .L_20)
.L_20:
        /*0068*/ 	.word	0x00000000


	//----- nvinfo : EIATTR_CBANK_PARAM_SIZE
	.align		4
.L_21:
        /*006c*/ 	.byte	0x03, 0x19
        /*006e*/ 	.short	0x0020


	//----- nvinfo : EIATTR_PARAM_CBANK
	.align		4
        /*0070*/ 	.byte	0x04, 0x0a
        /*0072*/ 	.short	(.L_23 - .L_22)
	.align		4
.L_22:
        /*0074*/ 	.word	index@(.nv.constant0._Z17PotentialDivisionPdS_id)
        /*0078*/ 	.short	0x0380
        /*007a*/ 	.short	0x0020


	//----- nvinfo : EIATTR_SW_WAR
	.align		4
.L_23:
        /*007c*/ 	.byte	0x04, 0x36
        /*007e*/ 	.short	(.L_25 - .L_24)
.L_24:
        /*0080*/ 	.word	0x00000008
.L_25:


//--------------------- .nv.callgraph             --------------------------
	.section	.nv.callgraph,"",@"SHT_CUDA_CALLGRAPH"
	.align	4
	.sectionentsize	8
	.align		4
        /*0000*/ 	.word	0x00000000
	.align		4
        /*0004*/ 	.word	0xffffffff
	.align		4
        /*0008*/ 	.word	0x00000000
	.align		4
        /*000c*/ 	.word	0xfffffffe
	.align		4
        /*0010*/ 	.word	0x00000000
	.align		4
        /*0014*/ 	.word	0xfffffffd
	.align		4
        /*0018*/ 	.word	0x00000000
	.align		4
        /*001c*/ 	.word	0xfffffffc


//--------------------- .text._Z17PotentialDivisionPdS_id --------------------------
	.section	.text._Z17PotentialDivisionPdS_id,"ax",@progbits
	.align	128
        .global         _Z17PotentialDivisionPdS_id
        .type           _Z17PotentialDivisionPdS_id,@function
        .size           _Z17PotentialDivisionPdS_id,(.L_x_50 - _Z17PotentialDivisionPdS_id)
        .other          _Z17PotentialDivisionPdS_id,@"STO_CUDA_ENTRY STV_DEFAULT"
_Z17PotentialDivisionPdS_id:
.text._Z17PotentialDivisionPdS_id:
[----:B------:R-:W-:Y:S01]  /*0000*/  LDC R1, c[0x0][0x37c] ;  /* 0x0000df00ff017b82 */ /* 0x000fe20000000800 */
[----:B------:R-:W0:Y:S07]  /*0010*/  S2R R3, SR_TID.X ;  /* 0x0000000000037919 */ /* 0x000e2e0000002100 */
[----:B------:R-:W1:Y:S01]  /*0020*/  S2UR UR4, SR_CTAID.X ;  /* 0x00000000000479c3 */ /* 0x000e620000002500 */
[----:B------:R-:W2:Y:S07]  /*0030*/  LDCU UR5, c[0x0][0x390] ;  /* 0x00007200ff0577ac */ /* 0x000eae0008000800 */
[----:B------:R-:W1:Y:S01]  /*0040*/  LDC R2, c[0x0][0x360] ;  /* 0x0000d800ff027b82 */ /* 0x000e620000000800 */
[----:B0-----:R-:W-:-:S02]  /*0050*/  IMAD R3, R3, 0x3, RZ ;  /* 0x0000000303037824 */ /* 0x001fc400078e02ff */
[----:B-1----:R-:W-:-:S04]  /*0060*/  IMAD R2, R2, UR4, RZ ;  /* 0x0000000402027c24 */ /* 0x002fc8000f8e02ff */
[----:B------:R-:W-:-:S05]  /*0070*/  IMAD.IADD R4, R2, 0x1, R3 ;  /* 0x0000000102047824 */ /* 0x000fca00078e0203 */
[----:B--2---:R-:W-:-:S13]  /*0080*/  ISETP.GE.AND P0, PT, R4, UR5, PT ;  /* 0x0000000504007c0c */ /* 0x004fda000bf06270 */
[----:B------:R-:W-:Y:S05]  /*0090*/  @P0 EXIT ;  /* 0x000000000000094d */ /* 0x000fea0003800000 */
[----:B------:R-:W-:Y:S01]  /*00a0*/  ISETP.GE.AND P0, PT, R4, 0x1, PT ;  /* 0x000000010400780c */ /* 0x000fe20003f06270 */
[----:B------:R-:W0:Y:S01]  /*00b0*/  LDCU.64 UR6, c[0x0][0x358] ;  /* 0x00006b00ff0677ac */ /* 0x000e220008000a00 */
[----:B------:R-:W-:Y:S01]  /*00c0*/  BSSY.RECONVERGENT B1, `(.L_x_0) ;  /* 0x0000128000017945 */ /* 0x000fe20003800200 */
[----:B------:R-:W-:-:S10]  /*00d0*/  CS2R R26, SRZ ;  /* 0x00000000001a7805 */ /* 0x000fd4000001ff00 */
[----:B------:R-:W-:Y:S05]  /*00e0*/  @!P0 BRA `(.L_x_1) ;  /* 0x0000001000948947 */ /* 0x000fea0003800000 */
[----:B------:R-:W1:Y:S08]  /*00f0*/  LDC.64 R8, c[0x0][0x380] ;  /* 0x0000e000ff087b82 */ /* 0x000e700000000a00 */
[----:B------:R-:W2:Y:S01]  /*0100*/  LDC.64 R12, c[0x0][0x398] ;  /* 0x0000e600ff0c7b82 */ /* 0x000ea20000000a00 */
[----:B-1----:R-:W-:-:S05]  /*0110*/  IMAD.WIDE.U32 R8, R4, 0x8, R8 ;  /* 0x0000000804087825 */ /* 0x002fca00078e0008 */
[----:B0-----:R0:W5:Y:S04]  /*0120*/  LDG.E.64 R18, desc[UR6][R8.64] ;  /* 0x0000000608127981 */ /* 0x001168000c1e1b00 */
[----:B------:R0:W5:Y:S04]  /*0130*/  LDG.E.64 R16, desc[UR6][R8.64+0x8] ;  /* 0x0000080608107981 */ /* 0x000168000c1e1b00 */
[----:B------:R0:W5:Y:S01]  /*0140*/  LDG.E.64 R14, desc[UR6][R8.64+0x10] ;  /* 0x00001006080e7981 */ /* 0x000162000c1e1b00 */
[C---:B------:R-:W-:Y:S01]  /*0150*/  ISETP.GE.U32.AND P0, PT, R4.reuse, 0xa, PT ;  /* 0x0000000a0400780c */ /* 0x040fe20003f06070 */
[----:B------:R-:W-:Y:S01]  /*0160*/  VIADD R0, R4, 0xffffffff ;  /* 0xffffffff04007836 */ /* 0x000fe20000000000 */
[----:B------:R-:W-:Y:S01]  /*0170*/  BSSY.RECONVERGENT B2, `(.L_x_2) ;  /* 0x00000a5000027945 */ /* 0x000fe20003800200 */
[----:B--2---:R-:W-:Y:S01]  /*0180*/  DMUL R12, R12, R12 ;  /* 0x0000000c0c0c7228 */ /* 0x004fe20000000000 */
[----:B------:R-:W-:Y:S01]  /*0190*/  IMAD.MOV.U32 R6, RZ, RZ, RZ ;  /* 0x000000ffff067224 */ /* 0x000fe200078e00ff */
[----:B------:R-:W-:Y:S01]  /*01a0*/  CS2R R26, SRZ ;  /* 0x00000000001a7805 */ /* 0x000fe2000001ff00 */
[----:B------:R-:W-:-:S05]  /*01b0*/  IMAD.HI.U32 R0, R0, -0x55555555, RZ ;  /* 0xaaaaaaab00007827 */ /* 0x000fca00078e00ff */
[----:B------:R-:W-:-:S05]  /*01c0*/  SHF.R.U32.HI R5, RZ, 0x1, R0 ;  /* 0x00000001ff057819 */ /* 0x000fca0000011600 */
[----:B------:R-:W-:Y:S01]  /*01d0*/  VIADD R7, R5, 0x1 ;  /* 0x0000000105077836 */ /* 0x000fe20000000000 */
[----:B0-----:R-:W-:Y:S06]  /*01e0*/  @!P0 BRA `(.L_x_3) ;  /* 0x0000000800748947 */ /* 0x001fec0003800000 */
[----:B------:R-:W0:Y:S01]  /*01f0*/  LDCU.64 UR4, c[0x0][0x380] ;  /* 0x00007000ff0477ac */ /* 0x000e220008000a00 */
[----:B------:R-:W-:Y:S01]  /*0200*/  LOP3.LUT R8, R7, 0x7ffffffc, RZ, 0xc0, !PT ;  /* 0x7ffffffc07087812 */ /* 0x000fe200078ec0ff */
[----:B------:R-:W-:Y:S01]  /*0210*/  IMAD.MOV.U32 R6, RZ, RZ, RZ ;  /* 0x000000ffff067224 */ /* 0x000fe200078e00ff */
[----:B------:R-:W-:Y:S02]  /*0220*/  CS2R R26, SRZ ;  /* 0x00000000001a7805 */ /* 0x000fe4000001ff00 */
[----:B------:R-:W-:Y:S01]  /*0230*/  IADD3 R8, PT, PT, -R8, RZ, RZ ;  /* 0x000000ff08087210 */ /* 0x000fe20007ffe1ff */
[----:B0-----:R-:W-:-:S04]  /*0240*/  UIADD3 UR4, UP0, UPT, UR4, 0x30, URZ ;  /* 0x0000003004047890 */ /* 0x001fc8000ff1e0ff */
[----:B------:R-:W-:Y:S02]  /*0250*/  UIADD3.X UR5, UPT, UPT, URZ, UR5, URZ, UP0, !UPT ;  /* 0x00000005ff057290 */ /* 0x000fe400087fe4ff */
[----:B------:R-:W-:-:S04]  /*0260*/  IMAD.U32 R10, RZ, RZ, UR4 ;  /* 0x00000004ff0a7e24 */ /* 0x000fc8000f8e00ff */
[----:B------:R-:W-:-:S07]  /*0270*/  IMAD.U32 R11, RZ, RZ, UR5 ;  /* 0x00000005ff0b7e24 */ /* 0x000fce000f8e00ff */
.L_x_12:
[----:B------:R-:W2:Y:S04]  /*0280*/  LDG.E.64 R24, desc[UR6][R10.64+-0x28] ;  /* 0xffffd8060a187981 */ /* 0x000ea8000c1e1b00 */
[----:B------:R-:W3:Y:S04]  /*0290*/  LDG.E.64 R22, desc[UR6][R10.64+-0x30] ;  /* 0xffffd0060a167981 */ /* 0x000ee8000c1e1b00 */
[----:B------:R-:W4:Y:S01]  /*02a0*/  LDG.E.64 R20, desc[UR6][R10.64+-0x20] ;  /* 0xffffe0060a147981 */ /* 0x000f22000c1e1b00 */
[----:B------:R-:W-:Y:S01]  /*02b0*/  FSETP.GEU.AND P1, PT, |R13|, 6.5827683646048100446e-37, PT ;  /* 0x036000000d00780b */ /* 0x000fe20003f2e200 */
[----:B------:R-:W-:Y:S01]  /*02c0*/  BSSY.RECONVERGENT B3, `(.L_x_4) ;  /* 0x000001a000037945 */ /* 0x000fe20003800200 */
[----:B--2--5:R-:W-:-:S02]  /*02d0*/  DADD R24, R16, -R24 ;  /* 0x0000000010187229 */ /* 0x024fc40000000818 */
[----:B---3--:R-:W-:-:S06]  /*02e0*/  DADD R22, R18, -R22 ;  /* 0x0000000012167229 */ /* 0x008fcc0000000816 */
[----:B------:R-:W-:Y:S02]  /*02f0*/  DMUL R24, R24, R24 ;  /* 0x0000001818187228 */ /* 0x000fe40000000000 */
[----:B----4-:R-:W-:-:S06]  /*0300*/  DADD R20, R14, -R20 ;  /* 0x000000000e147229 */ /* 0x010fcc0000000814 */
[----:B------:R-:W-:-:S08]  /*0310*/  DFMA R22, R22, R22, R24 ;  /* 0x000000161616722b */ /* 0x000fd00000000018 */
[----:B------:R-:W-:Y:S01]  /*0320*/  DFMA R22, R20, R20, R22 ;  /* 0x000000141416722b */ /* 0x000fe20000000016 */
[----:B------:R-:W-:-:S05]  /*0330*/  IMAD.MOV.U32 R20, RZ, RZ, 0x1 ;  /* 0x00000001ff147424 */ /* 0x000fca00078e00ff */
[----:B------:R-:W0:Y:S02]  /*0340*/  MUFU.RCP64H R21, R23 ;  /* 0x0000001700157308 */ /* 0x000e240000001800 */
[----:B0-----:R-:W-:-:S08]  /*0350*/  DFMA R24, -R22, R20, 1 ;  /* 0x3ff000001618742b */ /* 0x001fd00000000114 */
[----:B------:R-:W-:-:S08]  /*0360*/  DFMA R24, R24, R24, R24 ;  /* 0x000000181818722b */ /* 0x000fd00000000018 */
[----:B------:R-:W-:-:S08]  /*0370*/  DFMA R24, R20, R24, R20 ;  /* 0x000000181418722b */ /* 0x000fd00000000014 */
[----:B------:R-:W-:-:S08]  /*0380*/  DFMA R20, -R22, R24, 1 ;  /* 0x3ff000001614742b */ /* 0x000fd00000000118 */
[----:B------:R-:W-:-:S08]  /*0390*/  DFMA R20, R24, R20, R24 ;  /* 0x000000141814722b */ /* 0x000fd00000000018 */
[----:B------:R-:W-:-:S08]  /*03a0*/  DMUL R24, R12, R20 ;  /* 0x000000140c187228 */ /* 0x000fd00000000000 */
[----:B------:R-:W-:-:S08]  /*03b0*/  DFMA R28, -R22, R24, R12 ;  /* 0x00000018161c722b */ /* 0x000fd0000000010c */
[----:B------:R-:W-:-:S10]  /*03c0*/  DFMA R20, R20, R28, R24 ;  /* 0x0000001c1414722b */ /* 0x000fd40000000018 */
[----:B------:R-:W-:-:S05]  /*03d0*/  FFMA R0, RZ, R23, R21 ;  /* 0x00000017ff007223 */ /* 0x000fca0000000015 */
[----:B------:R-:W-:-:S13]  /*03e0*/  FSETP.GT.AND P0, PT, |R0|, 1.469367938527859385e-39, PT ;  /* 0x001000000000780b */ /* 0x000fda0003f04200 */
[----:B------:R-:W-:Y:S05]  /*03f0*/  @P0 BRA P1, `(.L_x_5) ;  /* 0x0000000000180947 */ /* 0x000fea0000800000 */
[----:B------:R-:W-:Y:S01]  /*0400*/  IMAD.MOV.U32 R25, RZ, RZ, R23 ;  /* 0x000000ffff197224 */ /* 0x000fe200078e0017 */
[----:B------:R-:W-:Y:S01]  /*0410*/  MOV R21, R13 ;  /* 0x0000000d00157202 */ /* 0x000fe20000000f00 */
[----:B------:R-:W-:Y:S01]  /*0420*/  IMAD.MOV.U32 R20, RZ, RZ, R12 ;  /* 0x000000ffff147224 */ /* 0x000fe200078e000c */
[----:B------:R-:W-:-:S07]  /*0430*/  MOV R0, 0x450 ;  /* 0x0000045000007802 */ /* 0x000fce0000000f00 */
[----:B------:R-:W-:Y:S05]  /*0440*/  CALL.REL.NOINC `($__internal_0_$__cuda_sm20_div_rn_f64_full) ;  /* 0x00000020009c7944 */ /* 0x000fea0003c00000 */
[----:B------:R-:W-:-:S07]  /*0450*/  IMAD.MOV.U32 R21, RZ, RZ, R9 ;  /* 0x000000ffff157224 */ /* 0x000fce00078e0009 */
.L_x_5:
[----:B------:R-:W-:Y:S05]  /*0460*/  BSYNC.RECONVERGENT B3 ;  /* 0x0000000000037941 */ /* 0x000fea0003800200 */
.L_x_4:
[----:B------:R-:W2:Y:S04]  /*0470*/  LDG.E.64 R28, desc[UR6][R10.64+-0x10] ;  /* 0xfffff0060a1c7981 */ /* 0x000ea8000c1e1b00 */
[----:B------:R-:W3:Y:S04]  /*0480*/  LDG.E.64 R24, desc[UR6][R10.64+-0x18] ;  /* 0xffffe8060a187981 */ /* 0x000ee8000c1e1b00 */
[----:B------:R-:W4:Y:S01]  /*0490*/  LDG.E.64 R22, desc[UR6][R10.64+-0x8] ;  /* 0xfffff8060a167981 */ /* 0x000f22000c1e1b00 */
[----:B------:R-:W-:Y:S01]  /*04a0*/  FSETP.GEU.AND P1, PT, |R13|, 6.5827683646048100446e-37, PT ;  /* 0x036000000d00780b */ /* 0x000fe20003f2e200 */
[----:B------:R-:W-:Y:S01]  /*04b0*/  BSSY.RECONVERGENT B3, `(.L_x_6) ;  /* 0x000001f000037945 */ /* 0x000fe20003800200 */
[----:B--2---:R-:W-:-:S02]  /*04c0*/  DADD R28, R16, -R28 ;  /* 0x00000000101c7229 */ /* 0x004fc4000000081c */
        /* <DEDUP_REMOVED lines=11> */
[----:B------:R-:W-:Y:S02]  /*0580*/  DFMA R32, R28, R32, R28 ;  /* 0x000000201c20722b */ /* 0x000fe4000000001c */
[----:B------:R-:W-:-:S06]  /*0590*/  DMUL R28, R20, R20 ;  /* 0x00000014141c7228 */ /* 0x000fcc0000000000 */
[----:B------:R-:W-:Y:S02]  /*05a0*/  DMUL R22, R12, R32 ;  /* 0x000000200c167228 */ /* 0x000fe40000000000 */
[----:B------:R-:W-:-:S06]  /*05b0*/  DMUL R28, R28, R20 ;  /* 0x000000141c1c7228 */ /* 0x000fcc0000000000 */
[----:B------:R-:W-:Y:S02]  /*05c0*/  DFMA R30, -R24, R22, R12 ;  /* 0x00000016181e722b */ /* 0x000fe4000000010c */
[----:B------:R-:W-:-:S06]  /*05d0*/  DFMA R28, R28, R28, -R28 ;  /* 0x0000001c1c1c722b */ /* 0x000fcc000000081c */
[----:B------:R-:W-:Y:S02]  /*05e0*/  DFMA R22, R32, R30, R22 ;  /* 0x0000001e2016722b */ /* 0x000fe40000000016 */
[----:B------:R-:W-:-:S08]  /*05f0*/  DADD R26, R28, R26 ;  /* 0x000000001c1a7229 */ /* 0x000fd0000000001a */
[----:B------:R-:W-:-:S05]  /*0600*/  FFMA R0, RZ, R25, R23 ;  /* 0x00000019ff007223 */ /* 0x000fca0000000017 */
[----:B------:R-:W-:-:S13]  /*0610*/  FSETP.GT.AND P0, PT, |R0|, 1.469367938527859385e-39, PT ;  /* 0x001000000000780b */ /* 0x000fda0003f04200 */
[----:B------:R-:W-:Y:S05]  /*0620*/  @P0 BRA P1, `(.L_x_7) ;  /* 0x00000000001c0947 */ /* 0x000fea0000800000 */
[----:B------:R-:W-:Y:S01]  /*0630*/  IMAD.MOV.U32 R22, RZ, RZ, R24 ;  /* 0x000000ffff167224 */ /* 0x000fe200078e0018 */
[----:B------:R-:W-:Y:S01]  /*0640*/  MOV R0, 0x680 ;  /* 0x0000068000007802 */ /* 0x000fe20000000f00 */
[----:B------:R-:W-:Y:S02]  /*0650*/  IMAD.MOV.U32 R20, RZ, RZ, R12 ;  /* 0x000000ffff147224 */ /* 0x000fe400078e000c */
[----:B------:R-:W-:-:S07]  /*0660*/  IMAD.MOV.U32 R21, RZ, RZ, R13 ;  /* 0x000000ffff157224 */ /* 0x000fce00078e000d */
[----:B------:R-:W-:Y:S05]  /*0670*/  CALL.REL.NOINC `($__internal_0_$__cuda_sm20_div_rn_f64_full) ;  /* 0x0000002000107944 */ /* 0x000fea0003c00000 */
[----:B------:R-:W-:Y:S01]  /*0680*/  MOV R22, R20 ;  /* 0x0000001400167202 */ /* 0x000fe20000000f00 */
[----:B------:R-:W-:-:S07]  /*0690*/  IMAD.MOV.U32 R23, RZ, RZ, R9 ;  /* 0x000000ffff177224 */ /* 0x000fce00078e0009 */
.L_x_7:
[----:B------:R-:W-:Y:S05]  /*06a0*/  BSYNC.RECONVERGENT B3 ;  /* 0x0000000000037941 */ /* 0x000fea0003800200 */
.L_x_6:
        /* <DEDUP_REMOVED lines=33> */
[----:B------:R-:W-:-:S07]  /*08c0*/  MOV R21, R9 ;  /* 0x0000000900157202 */ /* 0x000fce0000000f00 */
.L_x_9:
[----:B------:R-:W-:Y:S05]  /*08d0*/  BSYNC.RECONVERGENT B3 ;  /* 0x0000000000037941 */ /* 0x000fea0003800200 */
.L_x_8:
[----:B------:R-:W2:Y:S04]  /*08e0*/  LDG.E.64 R28, desc[UR6][R10.64+0x20] ;  /* 0x000020060a1c7981 */ /* 0x000ea8000c1e1b00 */
[----:B------:R-:W3:Y:S04]  /*08f0*/  LDG.E.64 R24, desc[UR6][R10.64+0x18] ;  /* 0x000018060a187981 */ /* 0x000ee8000c1e1b00 */
[----:B------:R-:W4:Y:S01]  /*0900*/  LDG.E.64 R22, desc[UR6][R10.64+0x28] ;  /* 0x000028060a167981 */ /* 0x000f22000c1e1b00 */
[-C--:B------:R-:W-:Y:S01]  /*0910*/  DMUL R32, R20, R20.reuse ;  /* 0x0000001414207228 */ /* 0x080fe20000000000 */
[----:B------:R-:W-:Y:S01]  /*0920*/  FSETP.GEU.AND P1, PT, |R13|, 6.5827683646048100446e-37, PT ;  /* 0x036000000d00780b */ /* 0x000fe20003f2e200 */
[----:B------:R-:W-:Y:S06]  /*0930*/  BSSY.RECONVERGENT B3, `(.L_x_10) ;  /* 0x000001e000037945 */ /* 0x000fec0003800200 */
[----:B------:R-:W-:-:S08]  /*0940*/  DMUL R32, R32, R20 ;  /* 0x0000001420207228 */ /* 0x000fd00000000000 */
[----:B------:R-:W-:-:S08]  /*0950*/  DFMA R32, R32, R32, -R32 ;  /* 0x000000202020722b */ /* 0x000fd00000000820 */
[----:B------:R-:W-:Y:S02]  /*0960*/  DADD R26, R26, R32 ;  /* 0x000000001a1a7229 */ /* 0x000fe40000000020 */
[----:B--2---:R-:W-:Y:S02]  /*0970*/  DADD R28, R16, -R28 ;  /* 0x00000000101c7229 */ /* 0x004fe4000000081c */
[----:B---3--:R-:W-:-:S06]  /*0980*/  DADD R24, R18, -R24 ;  /* 0x0000000012187229 */ /* 0x008fcc0000000818 */
[----:B------:R-:W-:Y:S02]  /*0990*/  DMUL R28, R28, R28 ;  /* 0x0000001c1c1c7228 */ /* 0x000fe40000000000 */
[----:B----4-:R-:W-:-:S06]  /*09a0*/  DADD R22, R14, -R22 ;  /* 0x000000000e167229 */ /* 0x010fcc0000000816 */
[----:B------:R-:W-:Y:S01]  /*09b0*/  DFMA R28, R24, R24, R28 ;  /* 0x00000018181c722b */ /* 0x000fe2000000001c */
[----:B------:R-:W-:-:S07]  /*09c0*/  IMAD.MOV.U32 R24, RZ, RZ, 0x1 ;  /* 0x00000001ff187424 */ /* 0x000fce00078e00ff */
[----:B------:R-:W-:-:S06]  /*09d0*/  DFMA R22, R22, R22, R28 ;  /* 0x000000161616722b */ /* 0x000fcc000000001c */
        /* <DEDUP_REMOVED lines=17> */
[----:B------:R-:W-:Y:S01]  /*0af0*/  IMAD.MOV.U32 R24, RZ, RZ, R20 ;  /* 0x000000ffff187224 */ /* 0x000fe200078e0014 */
[----:B------:R-:W-:-:S07]  /*0b00*/  MOV R25, R9 ;  /* 0x0000000900197202 */ /* 0x000fce0000000f00 */
.L_x_11:
[----:B------:R-:W-:Y:S05]  /*0b10*/  BSYNC.RECONVERGENT B3 ;  /* 0x0000000000037941 */ /* 0x000fea0003800200 */
.L_x_10:
[----:B------:R-:W-:Y:S01]  /*0b20*/  DMUL R20, R24, R24 ;  /* 0x0000001818147228 */ /* 0x000fe20000000000 */
[----:B------:R-:W-:Y:S01]  /*0b30*/  VIADD R8, R8, 0x4 ;  /* 0x0000000408087836 */ /* 0x000fe20000000000 */
[----:B------:R-:W-:Y:S01]  /*0b40*/  IADD3 R10, P1, PT, R10, 0x60, RZ ;  /* 0x000000600a0a7810 */ /* 0x000fe20007f3e0ff */
[----:B------:R-:W-:-:S03]  /*0b50*/  VIADD R6, R6, 0xc ;  /* 0x0000000c06067836 */ /* 0x000fc60000000000 */
[----:B------:R-:W-:Y:S01]  /*0b60*/  ISETP.NE.AND P0, PT, R8, RZ, PT ;  /* 0x000000ff0800720c */ /* 0x000fe20003f05270 */
[----:B------:R-:W-:Y:S01]  /*0b70*/  IMAD.X R11, RZ, RZ, R11, P1 ;  /* 0x000000ffff0b7224 */ /* 0x000fe200008e060b */
[----:B------:R-:W-:-:S08]  /*0b80*/  DMUL R20, R20, R24 ;  /* 0x0000001814147228 */ /* 0x000fd00000000000 */
[----:B------:R-:W-:-:S08]  /*0b90*/  DFMA R20, R20, R20, -R20 ;  /* 0x000000141414722b */ /* 0x000fd00000000814 */
[----:B------:R-:W-:Y:S01]  /*0ba0*/  DADD R26, R26, R20 ;  /* 0x000000001a1a7229 */ /* 0x000fe20000000014 */
[----:B------:R-:W-:Y:S10]  /*0bb0*/  @P0 BRA `(.L_x_12) ;  /* 0xfffffff400b00947 */ /* 0x000ff4000383ffff */
.L_x_3:
[----:B------:R-:W-:Y:S05]  /*0bc0*/  BSYNC.RECONVERGENT B2 ;  /* 0x0000000000027941 */ /* 0x000fea0003800200 */
.L_x_2:
[----:B------:R-:W-:-:S13]  /*0bd0*/  LOP3.LUT P0, R7, R7, 0x3, RZ, 0xc0, !PT ;  /* 0x0000000307077812 */ /* 0x000fda000780c0ff */
[----:B------:R-:W-:Y:S05]  /*0be0*/  @!P0 BRA `(.L_x_1) ;  /* 0x0000000400d48947 */ /* 0x000fea0003800000 */
[----:B------:R-:W-:Y:S01]  /*0bf0*/  ISETP.NE.AND P0, PT, R7, 0x1, PT ;  /* 0x000000010700780c */ /* 0x000fe20003f05270 */
[----:B------:R-:W-:-:S12]  /*0c00*/  BSSY.RECONVERGENT B2, `(.L_x_13) ;  /* 0x000004b000027945 */ /* 0x000fd80003800200 */
[----:B------:R-:W-:Y:S05]  /*0c10*/  @!P0 BRA `(.L_x_14) ;  /* 0x0000000400248947 */ /* 0x000fea0003800000 */
[----:B------:R-:W0:Y:S02]  /*0c20*/  LDC.64 R10, c[0x0][0x380] ;  /* 0x0000e000ff0a7b82 */ /* 0x000e240000000a00 */
[----:B0-----:R-:W-:-:S05]  /*0c30*/  IMAD.WIDE.U32 R10, R6, 0x8, R10 ;  /* 0x00000008060a7825 */ /* 0x001fca00078e000a */
        /* <DEDUP_REMOVED lines=30> */
.L_x_16:
[----:B------:R-:W-:Y:S05]  /*0e20*/  BSYNC.RECONVERGENT B3 ;  /* 0x0000000000037941 */ /* 0x000fea0003800200 */
.L_x_15:
[----:B------:R-:W2:Y:S04]  /*0e30*/  LDG.E.64 R22, desc[UR6][R10.64+0x20] ;  /* 0x000020060a167981 */ /* 0x000ea8000c1e1b00 */
[----:B------:R-:W3:Y:S04]  /*0e40*/  LDG.E.64 R8, desc[UR6][R10.64+0x18] ;  /* 0x000018060a087981 */ /* 0x000ee8000c1e1b00 */
[----:B------:R0:W4:Y:S01]  /*0e50*/  LDG.E.64 R24, desc[UR6][R10.64+0x28] ;  /* 0x000028060a187981 */ /* 0x000122000c1e1b00 */
[----:B------:R-:W-:Y:S01]  /*0e60*/  FSETP.GEU.AND P1, PT, |R13|, 6.5827683646048100446e-37, PT ;  /* 0x036000000d00780b */ /* 0x000fe20003f2e200 */
[----:B------:R-:W-:Y:S01]  /*0e70*/  BSSY.RECONVERGENT B3, `(.L_x_17) ;  /* 0x000001e000037945 */ /* 0x000fe20003800200 */
[----:B0-----:R-:W-:-:S08]  /*0e80*/  DMUL R10, R20, R20 ;  /* 0x00000014140a7228 */ /* 0x001fd00000000000 */
        /* <DEDUP_REMOVED lines=28> */
.L_x_18:
[----:B------:R-:W-:Y:S05]  /*1050*/  BSYNC.RECONVERGENT B3 ;  /* 0x0000000000037941 */ /* 0x000fea0003800200 */
.L_x_17:
[----:B------:R-:W-:Y:S01]  /*1060*/  DMUL R10, R8, R8 ;  /* 0x00000008080a7228 */ /* 0x000fe20000000000 */
[----:B------:R-:W-:-:S07]  /*1070*/  VIADD R6, R6, 0x6 ;  /* 0x0000000606067836 */ /* 0x000fce0000000000 */
[----:B------:R-:W-:-:S08]  /*1080*/  DMUL R10, R10, R8 ;  /* 0x000000080a0a7228 */ /* 0x000fd00000000000 */
[----:B------:R-:W-:-:S08]  /*1090*/  DFMA R10, R10, R10, -R10 ;  /* 0x0000000a0a0a722b */ /* 0x000fd0000000080a */
[----:B------:R-:W-:-:S11]  /*10a0*/  DADD R26, R26, R10 ;  /* 0x000000001a1a7229 */ /* 0x000fd6000000000a */
.L_x_14:
[----:B------:R-:W-:Y:S05]  /*10b0*/  BSYNC.RECONVERGENT B2 ;  /* 0x0000000000027941 */ /* 0x000fea0003800200 */
.L_x_13:
[----:B------:R-:W-:-:S04]  /*10c0*/  LOP3.LUT R5, R5, 0x1, RZ, 0xc0, !PT ;  /* 0x0000000105057812 */ /* 0x000fc800078ec0ff */
[----:B------:R-:W-:-:S13]  /*10d0*/  ISETP.NE.U32.AND P0, PT, R5, 0x1, PT ;  /* 0x000000010500780c */ /* 0x000fda0003f05070 */
        /* <DEDUP_REMOVED lines=33> */
.L_x_20:
[----:B------:R-:W-:Y:S05]  /*12f0*/  BSYNC.RECONVERGENT B2 ;  /* 0x0000000000027941 */ /* 0x000fea0003800200 */
.L_x_19:
[----:B------:R-:W-:-:S08]  /*1300*/  DMUL R6, R20, R20 ;  /* 0x0000001414067228 */ /* 0x000fd00000000000 */
[----:B------:R-:W-:-:S08]  /*1310*/  DMUL R6, R6, R20 ;  /* 0x0000001406067228 */ /* 0x000fd00000000000 */
[----:B------:R-:W-:-:S08]  /*1320*/  DFMA R6, R6, R6, -R6 ;  /* 0x000000060606722b */ /* 0x000fd00000000806 */
[----:B------:R-:W-:-:S11]  /*1330*/  DADD R26, R26, R6 ;  /* 0x000000001a1a7229 */ /* 0x000fd60000000006 */
.L_x_1:
[----:B0-----:R-:W-:Y:S05]  /*1340*/  BSYNC.RECONVERGENT B1 ;  /* 0x0000000000017941 */ /* 0x001fea0003800200 */
.L_x_0:
[----:B------:R-:W0:Y:S01]  /*1350*/  LDC R5, c[0x0][0x390] ;  /* 0x0000e400ff057b82 */ /* 0x000e220000000800 */
[----:B------:R-:W-:Y:S01]  /*1360*/  VIADD R0, R4, 0x3 ;  /* 0x0000000304007836 */ /* 0x000fe20000000000 */
[----:B------:R-:W-:Y:S04]  /*1370*/  BSSY.RECONVERGENT B1, `(.L_x_21) ;  /* 0x0000129000017945 */ /* 0x000fe80003800200 */
[----:B0-----:R-:W-:-:S13]  /*1380*/  ISETP.GE.AND P0, PT, R0, R5, PT ;  /* 0x000000050000720c */ /* 0x001fda0003f06270 */
[----:B------:R-:W-:Y:S05]  /*1390*/  @P0 BRA `(.L_x_22) ;  /* 0x0000001000980947 */ /* 0x000fea0003800000 */
[----:B------:R-:W0:Y:S01]  /*13a0*/  LDC.64 R8, c[0x0][0x380] ;  /* 0x0000e000ff087b82 */ /* 0x000e220000000a00 */
[----:B------:R-:W-:-:S07]  /*13b0*/  VIADDMNMX R5, R4, 0x6, R5, !PT ;  /* 0x0000000604057846 */ /* 0x000fce0007800105 */
[----:B-----5:R-:W1:Y:S01]  /*13c0*/  LDC.64 R14, c[0x0][0x398] ;  /* 0x0000e600ff0e7b82 */ /* 0x020e620000000a00 */
[----:B0-----:R-:W-:-:S05]  /*13d0*/  IMAD.WIDE R8, R4, 0x8, R8 ;  /* 0x0000000804087825 */ /* 0x001fca00078e0208 */
[----:B------:R0:W5:Y:S04]  /*13e0*/  LDG.E.64 R12, desc[UR6][R8.64] ;  /* 0x00000006080c7981 */ /* 0x000168000c1e1b00 */
[----:B------:R0:W5:Y:S04]  /*13f0*/  LDG.E.64 R10, desc[UR6][R8.64+0x8] ;  /* 0x00000806080a7981 */ /* 0x000168000c1e1b00 */
[----:B------:R0:W5:Y:S01]  /*1400*/  LDG.E.64 R6, desc[UR6][R8.64+0x10] ;  /* 0x0000100608067981 */ /* 0x000162000c1e1b00 */
[----:B------:R-:W-:Y:S01]  /*1410*/  IADD3 R2, PT, PT, R5, -0x6, -R2 ;  /* 0xfffffffa05027810 */ /* 0x000fe20007ffe802 */
[----:B------:R-:W-:Y:S01]  /*1420*/  BSSY.RECONVERGENT B2, `(.L_x_23) ;  /* 0x00000a3000027945 */ /* 0x000fe20003800200 */
[----:B-1----:R-:W-:-:S02]  /*1430*/  DMUL R14, R14, R14 ;  /* 0x0000000e0e0e7228 */ /* 0x002fc40000000000 */
[----:B------:R-:W-:-:S04]  /*1440*/  ISETP.NE.AND P0, PT, R2, R3, PT ;  /* 0x000000030200720c */ /* 0x000fc80003f05270 */
[----:B------:R-:W-:-:S04]  /*1450*/  SEL R5, RZ, 0x1, !P0 ;  /* 0x00000001ff057807 */ /* 0x000fc80004000000 */
[----:B------:R-:W-:Y:S01]  /*1460*/  IADD3 R2, PT, PT, R2, -R3, -R5 ;  /* 0x8000000302027210 */ /* 0x000fe20007ffe805 */
[----:B------:R-:W-:-:S04]  /*1470*/  IMAD.MOV.U32 R3, RZ, RZ, R0 ;  /* 0x000000ffff037224 */ /* 0x000fc800078e0000 */
[----:B------:R-:W-:-:S05]  /*1480*/  IMAD.HI.U32 R2, R2, -0x55555555, RZ ;  /* 0xaaaaaaab02027827 */ /* 0x000fca00078e00ff */
[----:B------:R-:W-:-:S04]  /*1490*/  LEA.HI R2, R2, R5, RZ, 0x1f ;  /* 0x0000000502027211 */ /* 0x000fc800078ff8ff */
[C---:B------:R-:W-:Y:S01]  /*14a0*/  ISETP.GE.U32.AND P0, PT, R2.reuse, 0x3, PT ;  /* 0x000000030200780c */ /* 0x040fe20003f06070 */
[----:B------:R-:W-:-:S12]  /*14b0*/  VIADD R5, R2, 0x1 ;  /* 0x0000000102057836 */ /* 0x000fd80000000000 */
[----:B0-----:R-:W-:Y:S05]  /*14c0*/  @!P0 BRA `(.L_x_24) ;  /* 0x0000000800608947 */ /* 0x001fea0003800000 */
[----:B------:R-:W0:Y:S01]  /*14d0*/  LDC.64 R16, c[0x0][0x380] ;  /* 0x0000e000ff107b82 */ /* 0x000e220000000a00 */
[----:B------:R-:W-:Y:S01]  /*14e0*/  LOP3.LUT R3, R5, 0x7ffffffc, RZ, 0xc0, !PT ;  /* 0x7ffffffc05037812 */ /* 0x000fe200078ec0ff */
[----:B------:R-:W-:Y:S04]  /*14f0*/  BSSY.RECONVERGENT B3, `(.L_x_25) ;  /* 0x0000094000037945 */ /* 0x000fe80003800200 */
[----:B------:R-:W-:-:S07]  /*1500*/  IMAD.MOV R3, RZ, RZ, -R3 ;  /* 0x000000ffff037224 */ /* 0x000fce00078e0a03 */
.L_x_34:
[----:B------:R-:W-:-:S05]  /*1510*/  IADD3 R19, PT, PT, R4, 0x3, RZ ;  /* 0x0000000304137810 */ /* 0x000fca0007ffe0ff */
[----:B0-----:R-:W-:-:S05]  /*1520*/  IMAD.WIDE R18, R19, 0x8, R16 ;  /* 0x0000000813127825 */ /* 0x001fca00078e0210 */
        /* <DEDUP_REMOVED lines=29> */
[----:B------:R-:W-:-:S07]  /*1700*/  IMAD.MOV.U32 R8, RZ, RZ, R20 ;  /* 0x000000ffff087224 */ /* 0x000fce00078e0014 */
.L_x_27:
[----:B------:R-:W-:Y:S05]  /*1710*/  BSYNC.RECONVERGENT B4 ;  /* 0x0000000000047941 */ /* 0x000fea0003800200 */
.L_x_26:
        /* <DEDUP_REMOVED lines=9> */
[----:B------:R-:W-:Y:S01]  /*17b0*/  DFMA R22, R20, R20, R22 ;  /* 0x000000141416722b */ /* 0x000fe20000000016 */
[----:B------:R-:W-:-:S07]  /*17c0*/  MOV R20, 0x1 ;  /* 0x0000000100147802 */ /* 0x000fce0000000f00 */
[----:B------:R-:W-:-:S06]  /*17d0*/  DFMA R22, R24, R24, R22 ;  /* 0x000000181816722b */ /* 0x000fcc0000000016 */
        /* <DEDUP_REMOVED lines=22> */
.L_x_29:
[----:B------:R-:W-:Y:S05]  /*1940*/  BSYNC.RECONVERGENT B4 ;  /* 0x0000000000047941 */ /* 0x000fea0003800200 */
.L_x_28:
        /* <DEDUP_REMOVED lines=28> */
[----:B------:R-:W-:Y:S01]  /*1b10*/  MOV R25, R23 ;  /* 0x0000001700197202 */ /* 0x000fe20000000f00 */
[----:B------:R-:W-:Y:S01]  /*1b20*/  IMAD.MOV.U32 R20, RZ, RZ, R14 ;  /* 0x000000ffff147224 */ /* 0x000fe200078e000e */
[----:B------:R-:W-:Y:S01]  /*1b30*/  MOV R0, 0x1b60 ;  /* 0x00001b6000007802 */ /* 0x000fe20000000f00 */
[----:B------:R-:W-:-:S07]  /*1b40*/  IMAD.MOV.U32 R21, RZ, RZ, R15 ;  /* 0x000000ffff157224 */ /* 0x000fce00078e000f */
[----:B------:R-:W-:Y:S05]  /*1b50*/  CALL.REL.NOINC `($__internal_0_$__cuda_sm20_div_rn_f64_full) ;  /* 0x0000000800d87944 */ /* 0x000fea0003c00000 */
[----:B------:R-:W-:-:S07]  /*1b60*/  IMAD.MOV.U32 R8, RZ, RZ, R20 ;  /* 0x000000ffff087224 */ /* 0x000fce00078e0014 */
.L_x_31:
[----:B------:R-:W-:Y:S05]  /*1b70*/  BSYNC.RECONVERGENT B4 ;  /* 0x0000000000047941 */ /* 0x000fea0003800200 */
.L_x_30:
        /* <DEDUP_REMOVED lines=34> */
.L_x_33:
[----:B------:R-:W-:Y:S05]  /*1da0*/  BSYNC.RECONVERGENT B4 ;  /* 0x0000000000047941 */ /* 0x000fea0003800200 */
.L_x_32:
[----:B------:R-:W-:Y:S01]  /*1db0*/  DMUL R8, R20, R20 ;  /* 0x0000001414087228 */ /* 0x000fe20000000000 */
[----:B------:R-:W-:Y:S02]  /*1dc0*/  VIADD R3, R3, 0x4 ;  /* 0x0000000403037836 */ /* 0x000fe40000000000 */
[----:B------:R-:W-:-:S03]  /*1dd0*/  VIADD R4, R4, 0xc ;  /* 0x0000000c04047836 */ /* 0x000fc60000000000 */
[----:B------:R-:W-:Y:S02]  /*1de0*/  ISETP.NE.AND P0, PT, R3, RZ, PT ;  /* 0x000000ff0300720c */ /* 0x000fe40003f05270 */
[----:B------:R-:W-:-:S08]  /*1df0*/  DMUL R8, R8, R20 ;  /* 0x0000001408087228 */ /* 0x000fd00000000000 */
[----:B------:R-:W-:-:S08]  /*1e00*/  DFMA R8, R8, R8, -R8 ;  /* 0x000000080808722b */ /* 0x000fd00000000808 */
[----:B------:R-:W-:Y:S01]  /*1e10*/  DADD R26, R26, R8 ;  /* 0x000000001a1a7229 */ /* 0x000fe20000000008 */
[----:B------:R-:W-:Y:S10]  /*1e20*/  @P0 BRA `(.L_x_34) ;  /* 0xfffffff400b80947 */ /* 0x000ff4000383ffff */
[----:B------:R-:W-:Y:S05]  /*1e30*/  BSYNC.RECONVERGENT B3 ;  /* 0x0000000000037941 */ /* 0x000fea0003800200 */
.L_x_25:
[----:B------:R-:W-:-:S07]  /*1e40*/  VIADD R3, R4, 0x3 ;  /* 0x0000000304037836 */ /* 0x000fce0000000000 */
.L_x_24:
[----:B------:R-:W-:Y:S05]  /*1e50*/  BSYNC.RECONVERGENT B2 ;  /* 0x0000000000027941 */ /* 0x000fea0003800200 */
.L_x_23:
[----:B------:R-:W-:-:S13]  /*1e60*/  LOP3.LUT P0, R5, R5, 0x3, RZ, 0xc0, !PT ;  /* 0x0000000305057812 */ /* 0x000fda000780c0ff */
[----:B------:R-:W-:Y:S05]  /*1e70*/  @!P0 BRA `(.L_x_22) ;  /* 0x0000000400e08947 */ /* 0x000fea0003800000 */
[----:B------:R-:W-:Y:S01]  /*1e80*/  ISETP.NE.AND P0, PT, R5, 0x1, PT ;  /* 0x000000010500780c */ /* 0x000fe20003f05270 */
[----:B------:R-:W-:-:S12]  /*1e90*/  BSSY.RECONVERGENT B2, `(.L_x_35) ;  /* 0x000004d000027945 */ /* 0x000fd80003800200 */
[----:B------:R-:W-:Y:S05]  /*1ea0*/  @!P0 BRA `(.L_x_36) ;  /* 0x00000004002c8947 */ /* 0x000fea0003800000 */
[----:B------:R-:W0:Y:S02]  /*1eb0*/  LDC.64 R8, c[0x0][0x380] ;  /* 0x0000e000ff087b82 */ /* 0x000e240000000a00 */
[----:B0-----:R-:W-:-:S05]  /*1ec0*/  IMAD.WIDE R20, R4, 0x8, R8 ;  /* 0x0000000804147825 */ /* 0x001fca00078e0208 */
[----:B------:R-:W2:Y:S01]  /*1ed0*/  LDG.E.64 R16, desc[UR6][R20.64+0x20] ;  /* 0x0000200614107981 */ /* 0x000ea2000c1e1b00 */
[----:B------:R-:W-:-:S03]  /*1ee0*/  IMAD.WIDE R4, R3, 0x8, R8 ;  /* 0x0000000803047825 */ /* 0x000fc600078e0208 */
[----:B------:R-:W3:Y:S04]  /*1ef0*/  LDG.E.64 R18, desc[UR6][R20.64+0x28] ;  /* 0x0000280614127981 */ /* 0x000ee8000c1e1b00 */
[----:B------:R-:W4:Y:S01]  /*1f00*/  LDG.E.64 R8, desc[UR6][R4.64] ;  /* 0x0000000604087981 */ /* 0x000f22000c1e1b00 */
[----:B------:R-:W-:Y:S01]  /*1f10*/  FSETP.GEU.AND P1, PT, |R15|, 6.5827683646048100446e-37, PT ;  /* 0x036000000f00780b */ /* 0x000fe20003f2e200 */
[----:B------:R-:W-:Y:S01]  /*1f20*/  BSSY.RECONVERGENT B3, `(.L_x_37) ;  /* 0x000001a000037945 */ /* 0x000fe20003800200 */
[----:B--2--5:R-:W-:Y:S02]  /*1f30*/  DADD R16, R10, -R16 ;  /* 0x000000000a107229 */ /* 0x024fe40000000810 */
[----:B----4-:R-:W-:-:S06]  /*1f40*/  DADD R8, R12, -R8 ;  /* 0x000000000c087229 */ /* 0x010fcc0000000808 */
[----:B------:R-:W-:Y:S02]  /*1f50*/  DMUL R16, R16, R16 ;  /* 0x0000001010107228 */ /* 0x000fe40000000000 */
[----:B---3--:R-:W-:-:S06]  /*1f60*/  DADD R18, R6, -R18 ;  /* 0x0000000006127229 */ /* 0x008fcc0000000812 */
[----:B------:R-:W-:-:S08]  /*1f70*/  DFMA R16, R8, R8, R16 ;  /* 0x000000080810722b */ /* 0x000fd00000000010 */
[----:B------:R-:W-:-:S06]  /*1f80*/  DFMA R22, R18, R18, R16 ;  /* 0x000000121216722b */ /* 0x000fcc0000000010 */
[----:B------:R-:W0:Y:S01]  /*1f90*/  MUFU.RCP64H R9, R23 ;  /* 0x0000001700097308 */ /* 0x000e220000001800 */
[----:B------:R-:W-:-:S06]  /*1fa0*/  MOV R8, 0x1 ;  /* 0x0000000100087802 */ /* 0x000fcc0000000f00 */
        /* <DEDUP_REMOVED lines=17> */
.L_x_38:
[----:B------:R-:W-:Y:S05]  /*20c0*/  BSYNC.RECONVERGENT B3 ;  /* 0x0000000000037941 */ /* 0x000fea0003800200 */
.L_x_37:
        /* <DEDUP_REMOVED lines=24> */
[----:B------:R-:W-:Y:S01]  /*2250*/  DADD R26, R26, R4 ;  /* 0x000000001a1a7229 */ /* 0x000fe20000000004 */
[----:B------:R-:W-:-:S07]  /*2260*/  VIADD R4, R3, 0x3 ;  /* 0x0000000303047836 */ /* 0x000fce0000000000 */
        /* <DEDUP_REMOVED lines=9> */
.L_x_40:
[----:B------:R-:W-:Y:S05]  /*2300*/  BSYNC.RECONVERGENT B3 ;  /* 0x0000000000037941 */ /* 0x000fea0003800200 */
.L_x_39:
[----:B------:R-:W-:Y:S01]  /*2310*/  DMUL R16, R8, R8 ;  /* 0x0000000808107228 */ /* 0x000fe20000000000 */
[----:B------:R-:W-:-:S07]  /*2320*/  VIADD R3, R3, 0x6 ;  /* 0x0000000603037836 */ /* 0x000fce0000000000 */
[----:B------:R-:W-:-:S08]  /*2330*/  DMUL R16, R16, R8 ;  /* 0x0000000810107228 */ /* 0x000fd00000000000 */
[----:B------:R-:W-:-:S08]  /*2340*/  DFMA R16, R16, R16, -R16 ;  /* 0x000000101010722b */ /* 0x000fd00000000810 */
[----:B------:R-:W-:-:S11]  /*2350*/  DADD R26, R26, R16 ;  /* 0x000000001a1a7229 */ /* 0x000fd60000000010 */
.L_x_36:
[----:B------:R-:W-:Y:S05]  /*2360*/  BSYNC.RECONVERGENT B2 ;  /* 0x0000000000027941 */ /* 0x000fea0003800200 */
.L_x_35:
[----:B------:R-:W-:-:S04]  /*2370*/  LOP3.LUT R2, R2, 0x1, RZ, 0xc0, !PT ;  /* 0x0000000102027812 */ /* 0x000fc800078ec0ff */
[----:B------:R-:W-:-:S13]  /*2380*/  ISETP.NE.U32.AND P0, PT, R2, 0x1, PT ;  /* 0x000000010200780c */ /* 0x000fda0003f05070 */
        /* <DEDUP_REMOVED lines=16> */
[----:B------:R-:W-:-:S06]  /*2490*/  IMAD.MOV.U32 R6, RZ, RZ, 0x1 ;  /* 0x00000001ff067424 */ /* 0x000fcc00078e00ff */
        /* <DEDUP_REMOVED lines=17> */
.L_x_42:
[----:B------:R-:W-:Y:S05]  /*25b0*/  BSYNC.RECONVERGENT B2 ;  /* 0x0000000000027941 */ /* 0x000fea0003800200 */
.L_x_41:
[----:B------:R-:W-:-:S08]  /*25c0*/  DMUL R2, R20, R20 ;  /* 0x0000001414027228 */ /* 0x000fd00000000000 */
[----:B------:R-:W-:-:S08]  /*25d0*/  DMUL R2, R2, R20 ;  /* 0x0000001402027228 */ /* 0x000fd00000000000 */
[----:B------:R-:W-:-:S08]  /*25e0*/  DFMA R2, R2, R2, -R2 ;  /* 0x000000020202722b */ /* 0x000fd00000000802 */
[----:B------:R-:W-:-:S11]  /*25f0*/  DADD R26, R26, R2 ;  /* 0x000000001a1a7229 */ /* 0x000fd60000000002 */
.L_x_22:
[----:B------:R-:W-:Y:S05]  /*2600*/  BSYNC.RECONVERGENT B1 ;  /* 0x0000000000017941 */ /* 0x000fea0003800200 */
.L_x_21:
[----:B------:R-:W0:Y:S02]  /*2610*/  LDC.64 R2, c[0x0][0x388] ;  /* 0x0000e200ff027b82 */ /* 0x000e240000000a00 */
[----:B0-----:R0:W5:Y:S02]  /*2620*/  LDG.E.64 R4, desc[UR6][R2.64] ;  /* 0x0000000602047981 */ /* 0x001164000c1e1b00 */
.L_x_43:
[----:B-----5:R-:W-:Y:S01]  /*2630*/  DADD R6, R4, R26 ;  /* 0x0000000004067229 */ /* 0x020fe2000000001a */
[----:B------:R-:W-:Y:S09]  /*2640*/  YIELD ;  /* 0x0000000000007946 */ /* 0x000ff20003800000 */
[----:B------:R-:W2:Y:S02]  /*2650*/  ATOMG.E.CAS.64.STRONG.GPU PT, R6, [R2], R4, R6 ;  /* 0x00000004020673a9 */ /* 0x000ea400001ee506 */
[----:B--2---:R-:W-:Y:S01]  /*2660*/  ISETP.NE.U32.AND P0, PT, R4, R6, PT ;  /* 0x000000060400720c */ /* 0x004fe20003f05070 */
[----:B------:R-:W-:-:S03]  /*2670*/  IMAD.MOV.U32 R4, RZ, RZ, R6 ;  /* 0x000000ffff047224 */ /* 0x000fc600078e0006 */
[----:B------:R-:W-:Y:S01]  /*2680*/  ISETP.NE.AND.EX P0, PT, R5, R7, PT, P0 ;  /* 0x000000070500720c */ /* 0x000fe20003f05300 */
[----:B------:R-:W-:-:S12]  /*2690*/  IMAD.MOV.U32 R5, RZ, RZ, R7 ;  /* 0x000000ffff057224 */ /* 0x000fd800078e0007 */
[----:B------:R-:W-:Y:S05]  /*26a0*/  @P0 BRA `(.L_x_43) ;  /* 0xfffffffc00e00947 */ /* 0x000fea000383ffff */
[----:B------:R-:W-:Y:S05]  /*26b0*/  EXIT ;  /* 0x000000000000794d */ /* 0x000fea0003800000 */
        .weak           $__internal_0_$__cuda_sm20_div_rn_f64_full
        .type           $__internal_0_$__cuda_sm20_div_rn_f64_full,@function
        .size           $__internal_0_$__cuda_sm20_div_rn_f64_full,(.L_x_50 - $__internal_0_$__cuda_sm20_div_rn_f64_full)
$__internal_0_$__cuda_sm20_div_rn_f64_full:
[----:B------:R-:W-:Y:S01]  /*26c0*/  FSETP.GEU.AND P2, PT, |R21|, 1.469367938527859385e-39, PT ;  /* 0x001000001500780b */ /* 0x000fe20003f4e200 */
[----:B------:R-:W-:Y:S01]  /*26d0*/  IMAD.MOV.U32 R24, RZ, RZ, R22 ;  /* 0x000000ffff187224 */ /* 0x000fe200078e0016 */
[C---:B------:R-:W-:Y:S01]  /*26e0*/  FSETP.GEU.AND P0, PT, |R25|.reuse, 1.469367938527859385e-39, PT ;  /* 0x001000001900780b */ /* 0x040fe20003f0e200 */
[----:B------:R-:W-:Y:S01]  /*26f0*/  IMAD.MOV.U32 R34, RZ, RZ, R20 ;  /* 0x000000ffff227224 */ /* 0x000fe200078e0014 */
[----:B------:R-:W-:Y:S01]  /*2700*/  LOP3.LUT R23, R25, 0x800fffff, RZ, 0xc0, !PT ;  /* 0x800fffff19177812 */ /* 0x000fe200078ec0ff */
[----:B------:R-:W-:Y:S01]  /*2710*/  IMAD.MOV.U32 R32, RZ, RZ, 0x1 ;  /* 0x00000001ff207424 */ /* 0x000fe200078e00ff */
[----:B------:R-:W-:Y:S01]  /*2720*/  LOP3.LUT R9, R21, 0x7ff00000, RZ, 0xc0, !PT ;  /* 0x7ff0000015097812 */ /* 0x000fe200078ec0ff */
[----:B------:R-:W-:Y:S01]  /*2730*/  BSSY.RECONVERGENT B0, `(.L_x_44) ;  /* 0x0000055000007945 */ /* 0x000fe20003800200 */
[----:B------:R-:W-:Y:S02]  /*2740*/  LOP3.LUT R23, R23, 0x3ff00000, RZ, 0xfc, !PT ;  /* 0x3ff0000017177812 */ /* 0x000fe400078efcff */
[----:B------:R-:W-:-:S03]  /*2750*/  LOP3.LUT R29, R25, 0x7ff00000, RZ, 0xc0, !PT ;  /* 0x7ff00000191d7812 */ /* 0x000fc600078ec0ff */
[----:B------:R-:W-:Y:S02]  /*2760*/  @!P2 LOP3.LUT R28, R25, 0x7ff00000, RZ, 0xc0, !PT ;  /* 0x7ff00000191ca812 */ /* 0x000fe400078ec0ff */
[----:B------:R-:W-:Y:S01]  /*2770*/  @!P0 DMUL R22, R24, 8.98846567431157953865e+307 ;  /* 0x7fe0000018168828 */ /* 0x000fe20000000000 */
[C---:B------:R-:W-:Y:S02]  /*2780*/  ISETP.GE.U32.AND P1, PT, R9.reuse, R29, PT ;  /* 0x0000001d0900720c */ /* 0x040fe40003f26070 */
[----:B------:R-:W-:Y:S02]  /*2790*/  @!P2 ISETP.GE.U32.AND P3, PT, R9, R28, PT ;  /* 0x0000001c0900a20c */ /* 0x000fe40003f66070 */
[----:B------:R-:W-:Y:S01]  /*27a0*/  MOV R28, 0x1ca00000 ;  /* 0x1ca00000001c7802 */ /* 0x000fe20000000f00 */
[----:B------:R-:W0:Y:S03]  /*27b0*/  MUFU.RCP64H R33, R23 ;  /* 0x0000001700217308 */ /* 0x000e260000001800 */
[----:B------:R-:W-:-:S02]  /*27c0*/  @!P2 SEL R31, R28, 0x63400000, !P3 ;  /* 0x634000001c1fa807 */ /* 0x000fc40005800000 */
[----:B------:R-:W-:Y:S02]  /*27d0*/  SEL R30, R28, 0x63400000, !P1 ;  /* 0x634000001c1e7807 */ /* 0x000fe40004800000 */
[--C-:B------:R-:W-:Y:S02]  /*27e0*/  @!P2 LOP3.LUT R31, R31, 0x80000000, R21.reuse, 0xf8, !PT ;  /* 0x800000001f1fa812 */ /* 0x100fe400078ef815 */
[----:B------:R-:W-:Y:S01]  /*27f0*/  LOP3.LUT R35, R30, 0x800fffff, R21, 0xf8, !PT ;  /* 0x800fffff1e237812 */ /* 0x000fe200078ef815 */
[----:B------:R-:W-:Y:S01]  /*2800*/  @!P2 IMAD.MOV.U32 R30, RZ, RZ, RZ ;  /* 0x000000ffff1ea224 */ /* 0x000fe200078e00ff */
[----:B------:R-:W-:Y:S02]  /*2810*/  @!P2 LOP3.LUT R31, R31, 0x100000, RZ, 0xfc, !PT ;  /* 0x001000001f1fa812 */ /* 0x000fe400078efcff */
[----:B------:R-:W-:-:S04]  /*2820*/  @!P0 LOP3.LUT R29, R23, 0x7ff00000, RZ, 0xc0, !PT ;  /* 0x7ff00000171d8812 */ /* 0x000fc800078ec0ff */
[----:B------:R-:W-:Y:S02]  /*2830*/  @!P2 DFMA R34, R34, 2, -R30 ;  /* 0x400000002222a82b */ /* 0x000fe4000000081e */
[----:B0-----:R-:W-:-:S08]  /*2840*/  DFMA R30, R32, -R22, 1 ;  /* 0x3ff00000201e742b */ /* 0x001fd00000000816 */
[----:B------:R-:W-:-:S08]  /*2850*/  DFMA R30, R30, R30, R30 ;  /* 0x0000001e1e1e722b */ /* 0x000fd0000000001e */
[----:B------:R-:W-:-:S08]  /*2860*/  DFMA R32, R32, R30, R32 ;  /* 0x0000001e2020722b */ /* 0x000fd00000000020 */
[----:B------:R-:W-:-:S08]  /*2870*/  DFMA R36, R32, -R22, 1 ;  /* 0x3ff000002024742b */ /* 0x000fd00000000816 */
[----:B------:R-:W-:-:S08]  /*2880*/  DFMA R36, R32, R36, R32 ;  /* 0x000000242024722b */ /* 0x000fd00000000020 */
[----:B------:R-:W-:-:S08]  /*2890*/  DMUL R30, R36, R34 ;  /* 0x00000022241e7228 */ /* 0x000fd00000000000 */
[----:B------:R-:W-:-:S08]  /*28a0*/  DFMA R32, R30, -R22, R34 ;  /* 0x800000161e20722b */ /* 0x000fd00000000022 */
[----:B------:R-:W-:Y:S01]  /*28b0*/  DFMA R32, R36, R32, R30 ;  /* 0x000000202420722b */ /* 0x000fe2000000001e */
[----:B------:R-:W-:Y:S01]  /*28c0*/  IMAD.MOV.U32 R30, RZ, RZ, R9 ;  /* 0x000000ffff1e7224 */ /* 0x000fe200078e0009 */
[----:B------:R-:W-:-:S04]  /*28d0*/  @!P2 LOP3.LUT R30, R35, 0x7ff00000, RZ, 0xc0, !PT ;  /* 0x7ff00000231ea812 */ /* 0x000fc800078ec0ff */
[----:B------:R-:W-:-:S04]  /*28e0*/  IADD3 R31, PT, PT, R30, -0x1, RZ ;  /* 0xffffffff1e1f7810 */ /* 0x000fc80007ffe0ff */
[----:B------:R-:W-:Y:S01]  /*28f0*/  ISETP.GT.U32.AND P0, PT, R31, 0x7feffffe, PT ;  /* 0x7feffffe1f00780c */ /* 0x000fe20003f04070 */
[----:B------:R-:W-:-:S05]  /*2900*/  VIADD R31, R29, 0xffffffff ;  /* 0xffffffff1d1f7836 */ /* 0x000fca0000000000 */
[----:B------:R-:W-:-:S13]  /*2910*/  ISETP.GT.U32.OR P0, PT, R31, 0x7feffffe, P0 ;  /* 0x7feffffe1f00780c */ /* 0x000fda0000704470 */
[----:B------:R-:W-:Y:S05]  /*2920*/  @P0 BRA `(.L_x_45) ;  /* 0x0000000000740947 */ /* 0x000fea0003800000 */
[----:B------:R-:W-:-:S04]  /*2930*/  LOP3.LUT R20, R25, 0x7ff00000, RZ, 0xc0, !PT ;  /* 0x7ff0000019147812 */ /* 0x000fc800078ec0ff */
[CC--:B------:R-:W-:Y:S02]  /*2940*/  VIADDMNMX R21, R9.reuse, -R20.reuse, 0xb9600000, !PT ;  /* 0xb960000009157446 */ /* 0x0c0fe40007800914 */
[----:B------:R-:W-:Y:S02]  /*2950*/  ISETP.GE.U32.AND P0, PT, R9, R20, PT ;  /* 0x000000140900720c */ /* 0x000fe40003f06070 */
[----:B------:R-:W-:Y:S02]  /*2960*/  VIMNMX R21, PT, PT, R21, 0x46a00000, PT ;  /* 0x46a0000015157848 */ /* 0x000fe40003fe0100 */
[----:B------:R-:W-:-:S05]  /*2970*/  SEL R28, R28, 0x63400000, !P0 ;  /* 0x634000001c1c7807 */ /* 0x000fca0004000000 */
[----:B------:R-:W-:Y:S02]  /*2980*/  IMAD.IADD R21, R21, 0x1, -R28 ;  /* 0x0000000115157824 */ /* 0x000fe400078e0a1c */
[----:B------:R-:W-:Y:S02]  /*2990*/  IMAD.MOV.U32 R28, RZ, RZ, RZ ;  /* 0x000000ffff1c7224 */ /* 0x000fe400078e00ff */
[----:B------:R-:W-:-:S06]  /*29a0*/  VIADD R29, R21, 0x7fe00000 ;  /* 0x7fe00000151d7836 */ /* 0x000fcc0000000000 */
[----:B------:R-:W-:-:S10]  /*29b0*/  DMUL R36, R32, R28 ;  /* 0x0000001c20247228 */ /* 0x000fd40000000000 */
[----:B------:R-:W-:-:S13]  /*29c0*/  FSETP.GTU.AND P0, PT, |R37|, 1.469367938527859385e-39, PT ;  /* 0x001000002500780b */ /* 0x000fda0003f0c200 */
[----:B------:R-:W-:Y:S05]  /*29d0*/  @P0 BRA `(.L_x_46) ;  /* 0x0000000000a80947 */ /* 0x000fea0003800000 */
[----:B------:R-:W-:Y:S01]  /*29e0*/  DFMA R22, R32, -R22, R34 ;  /* 0x800000162016722b */ /* 0x000fe20000000022 */
[----:B------:R-:W-:-:S09]  /*29f0*/  MOV R28, RZ ;  /* 0x000000ff001c7202 */ /* 0x000fd20000000f00 */
[C---:B------:R-:W-:Y:S02]  /*2a00*/  FSETP.NEU.AND P0, PT, R23.reuse, RZ, PT ;  /* 0x000000ff1700720b */ /* 0x040fe40003f0d000 */
[----:B------:R-:W-:-:S04]  /*2a10*/  LOP3.LUT R9, R23, 0x80000000, R25, 0x48, !PT ;  /* 0x8000000017097812 */ /* 0x000fc800078e4819 */
[----:B------:R-:W-:-:S07]  /*2a20*/  LOP3.LUT R29, R9, R29, RZ, 0xfc, !PT ;  /* 0x0000001d091d7212 */ /* 0x000fce00078efcff */
[----:B------:R-:W-:Y:S05]  /*2a30*/  @!P0 BRA `(.L_x_46) ;  /* 0x0000000000908947 */ /* 0x000fea0003800000 */
[----:B------:R-:W-:Y:S01]  /*2a40*/  IMAD.MOV R23, RZ, RZ, -R21 ;  /* 0x000000ffff177224 */ /* 0x000fe200078e0a15 */
[----:B------:R-:W-:Y:S01]  /*2a50*/  IADD3 R21, PT, PT, -R21, -0x43300000, RZ ;  /* 0xbcd0000015157810 */ /* 0x000fe20007ffe1ff */
[----:B------:R-:W-:-:S06]  /*2a60*/  IMAD.MOV.U32 R22, RZ, RZ, RZ ;  /* 0x000000ffff167224 */ /* 0x000fcc00078e00ff */
[----:B------:R-:W-:Y:S02]  /*2a70*/  DFMA R22, R36, -R22, R32 ;  /* 0x800000162416722b */ /* 0x000fe40000000020 */
[----:B------:R-:W-:-:S08]  /*2a80*/  DMUL.RP R32, R32, R28 ;  /* 0x0000001c20207228 */ /* 0x000fd00000008000 */
[----:B------:R-:W-:Y:S02]  /*2a90*/  FSETP.NEU.AND P0, PT, |R23|, R21, PT ;  /* 0x000000151700720b */ /* 0x000fe40003f0d200 */
[----:B------:R-:W-:Y:S02]  /*2aa0*/  LOP3.LUT R9, R33, R9, RZ, 0x3c, !PT ;  /* 0x0000000921097212 */ /* 0x000fe400078e3cff */
[----:B------:R-:W-:Y:S02]  /*2ab0*/  FSEL R20, R32, R36, !P0 ;  /* 0x0000002420147208 */ /* 0x000fe40004000000 */
[----:B------:R-:W-:-:S03]  /*2ac0*/  FSEL R9, R9, R37, !P0 ;  /* 0x0000002509097208 */ /* 0x000fc60004000000 */
[----:B------:R-:W-:Y:S02]  /*2ad0*/  IMAD.MOV.U32 R36, RZ, RZ, R20 ;  /* 0x000000ffff247224 */ /* 0x000fe400078e0014 */
[----:B------:R-:W-:Y:S01]  /*2ae0*/  IMAD.MOV.U32 R37, RZ, RZ, R9 ;  /* 0x000000ffff257224 */ /* 0x000fe200078e0009 */
[----:B------:R-:W-:Y:S06]  /*2af0*/  BRA `(.L_x_46) ;  /* 0x0000000000607947 */ /* 0x000fec0003800000 */
.L_x_45:
[----:B------:R-:W-:-:S14]  /*2b00*/  DSETP.NAN.AND P0, PT, R20, R20, PT ;  /* 0x000000141400722a */ /* 0x000fdc0003f08000 */
[----:B------:R-:W-:Y:S05]  /*2b10*/  @P0 BRA `(.L_x_47) ;  /* 0x00000000004c0947 */ /* 0x000fea0003800000 */
[----:B------:R-:W-:-:S14]  /*2b20*/  DSETP.NAN.AND P0, PT, R24, R24, PT ;  /* 0x000000181800722a */ /* 0x000fdc0003f08000 */
[----:B------:R-:W-:Y:S05]  /*2b30*/  @P0 BRA `(.L_x_48) ;  /* 0x0000000000340947 */ /* 0x000fea0003800000 */
[----:B------:R-:W-:Y:S01]  /*2b40*/  ISETP.NE.AND P0, PT, R30, R29, PT ;  /* 0x0000001d1e00720c */ /* 0x000fe20003f05270 */
[----:B------:R-:W-:Y:S01]  /*2b50*/  IMAD.MOV.U32 R37, RZ, RZ, -0x80000 ;  /* 0xfff80000ff257424 */ /* 0x000fe200078e00ff */
[----:B------:R-:W-:-:S11]  /*2b60*/  MOV R36, 0x0 ;  /* 0x0000000000247802 */ /* 0x000fd60000000f00 */
[----:B------:R-:W-:Y:S05]  /*2b70*/  @!P0 BRA `(.L_x_46) ;  /* 0x0000000000408947 */ /* 0x000fea0003800000 */
[----:B------:R-:W-:Y:S02]  /*2b80*/  ISETP.NE.AND P0, PT, R30, 0x7ff00000, PT ;  /* 0x7ff000001e00780c */ /* 0x000fe40003f05270 */
[----:B------:R-:W-:Y:S02]  /*2b90*/  LOP3.LUT R20, R21, 0x80000000, R25, 0x48, !PT ;  /* 0x8000000015147812 */ /* 0x000fe400078e4819 */
[----:B------:R-:W-:-:S13]  /*2ba0*/  ISETP.EQ.OR P0, PT, R29, RZ, !P0 ;  /* 0x000000ff1d00720c */ /* 0x000fda0004702670 */
[----:B------:R-:W-:Y:S01]  /*2bb0*/  @P0 LOP3.LUT R9, R20, 0x7ff00000, RZ, 0xfc, !PT ;  /* 0x7ff0000014090812 */ /* 0x000fe200078efcff */
[----:B------:R-:W-:Y:S02]  /*2bc0*/  @!P0 IMAD.MOV.U32 R36, RZ, RZ, RZ ;  /* 0x000000ffff248224 */ /* 0x000fe400078e00ff */
[----:B------:R-:W-:Y:S01]  /*2bd0*/  @!P0 IMAD.MOV.U32 R37, RZ, RZ, R20 ;  /* 0x000000ffff258224 */ /* 0x000fe200078e0014 */
[----:B------:R-:W-:Y:S01]  /*2be0*/  @P0 MOV R37, R9 ;  /* 0x0000000900250202 */ /* 0x000fe20000000f00 */
[----:B------:R-:W-:Y:S01]  /*2bf0*/  @P0 IMAD.MOV.U32 R36, RZ, RZ, RZ ;  /* 0x000000ffff240224 */ /* 0x000fe200078e00ff */
[----:B------:R-:W-:Y:S06]  /*2c00*/  BRA `(.L_x_46) ;  /* 0x00000000001c7947 */ /* 0x000fec0003800000 */
.L_x_48:
[----:B------:R-:W-:Y:S01]  /*2c10*/  LOP3.LUT R9, R25, 0x80000, RZ, 0xfc, !PT ;  /* 0x0008000019097812 */ /* 0x000fe200078efcff */
[----:B------:R-:W-:-:S04]  /*2c20*/  IMAD.MOV.U32 R36, RZ, RZ, R24 ;  /* 0x000000ffff247224 */ /* 0x000fc800078e0018 */
[----:B------:R-:W-:Y:S01]  /*2c30*/  IMAD.MOV.U32 R37, RZ, RZ, R9 ;  /* 0x000000ffff257224 */ /* 0x000fe200078e0009 */
[----:B------:R-:W-:Y:S06]  /*2c40*/  BRA `(.L_x_46) ;  /* 0x00000000000c7947 */ /* 0x000fec0003800000 */
.L_x_47:
[----:B------:R-:W-:Y:S01]  /*2c50*/  LOP3.LUT R9, R21, 0x80000, RZ, 0xfc, !PT ;  /* 0x0008000015097812 */ /* 0x000fe200078efcff */
[----:B------:R-:W-:-:S04]  /*2c60*/  IMAD.MOV.U32 R36, RZ, RZ, R20 ;  /* 0x000000ffff247224 */ /* 0x000fc800078e0014 */
[----:B------:R-:W-:-:S07]  /*2c70*/  IMAD.MOV.U32 R37, RZ, RZ, R9 ;  /* 0x000000ffff257224 */ /* 0x000fce00078e0009 */
.L_x_46:
[----:B------:R-:W-:Y:S05]  /*2c80*/  BSYNC.RECONVERGENT B0 ;  /* 0x0000000000007941 */ /* 0x000fea0003800200 */
.L_x_44:
[----:B------:R-:W-:Y:S01]  /*2c90*/  IMAD.MOV.U32 R22, RZ, RZ, R0 ;  /* 0x000000ffff167224 */ /* 0x000fe200078e0000 */
[----:B------:R-:W-:Y:S01]  /*2ca0*/  MOV R20, R36 ;  /* 0x0000002400147202 */ /* 0x000fe20000000f00 */
[----:B------:R-:W-:Y:S02]  /*2cb0*/  IMAD.MOV.U32 R23, RZ, RZ, 0x0 ;  /* 0x00000000ff177424 */ /* 0x000fe400078e00ff */
[----:B------:R-:W-:Y:S02]  /*2cc0*/  IMAD.MOV.U32 R9, RZ, RZ, R37 ;  /* 0x000000ffff097224 */ /* 0x000fe400078e0025 */
[----:B------:R-:W-:Y:S05]  /*2cd0*/  RET.REL.NODEC R22 `(_Z17PotentialDivisionPdS_id) ;  /* 0xffffffd016c87950 */ /* 0x000fea0003c3ffff */
.L_x_49:
[----:B------:R-:W-:-:S00]  /*2ce0*/  BRA `(.L_x_49) ;  /* 0xfffffffc00fc7947 */ /* 0x000fc0000383ffff */
[----:B------:R-:W-:-:S00]  /*2cf0*/  NOP ;  /* 0x0000000000007918 */ /* 0x000fc00000000000 */
        /* <DEDUP_REMOVED lines=8> */
.L_x_50:


//--------------------- .nv.shared.reserved.0     --------------------------
	.section	.nv.shared.reserved.0,"aw",@nobits
	.weak		__nv_reservedSMEM_offset_0_alias
	.size		__nv_reservedSMEM_offset_0_alias, 0, 64
	.other		__nv_reservedSMEM_offset_0_alias,@"STO_CUDA_RESERVED_SHARED STV_DEFAULT"
__nv_reservedSMEM_offset_0_alias:
	.zero		0
	.zero		64


//--------------------- .nv.constant0._Z17PotentialDivisionPdS_id --------------------------
	.section	.nv.constant0._Z17PotentialDivisionPdS_id,"a",@progbits
	.sectionflags	@""
	.align	4
.nv.constant0._Z17PotentialDivisionPdS_id:
	.zero		928


//--------------------- SYMBOLS --------------------------

	.type		.nv.reservedSmem.offset0,@object
	.size		.nv.reservedSmem.offset0,0x4
